	.target	sm_100a

	.elftype	@"ET_EXEC"


//--------------------- .note.nv.tkinfo           --------------------------
	.section	.note.nv.tkinfo,"",@"SHT_NOTE"
	.sectionflags	@"SHF_NOTE_NV_TKINFO"
	.tkinfo
        /*0018*/ 	.word	0x00000081
        /*0030*/ 	.string	""
        /*0030*/ 	.string	"ptxas-blackwell"
        /*0030*/ 	.string	"Cuda compilation tools, release 12.9, V12.9.86"
        /*0030*/ 	.string	"Build cuda_12.9.r12.9/compiler.36037853_0"
        /*0030*/ 	.string	"-v  -suppress-debug-info  -lineinfo  -arch sm_100a "



//--------------------- .note.nv.cuver            --------------------------
	.section	.note.nv.cuver,"",@"SHT_NOTE"
	.sectionflags	@"SHF_NOTE_NV_CUVER"
        /*0018*/ 	.short	0x0001
        /*001a*/ 	.short	0x0064
        /*001c*/ 	.short	0x0001
        /*001e*/ 	.short	0x0000
        /*0020*/ 	.short	0x0001
        /*0022*/ 	.short	0x0000


//--------------------- .nv.info                  --------------------------
	.section	.nv.info,"",@"SHT_CUDA_INFO"
	.align	4


	//----- nvinfo : EIATTR_REGCOUNT
	.align		4
        /*0000*/ 	.byte	0x04, 0x2f
        /*0002*/ 	.short	(.L_4 - .L_3)
	.align		4
.L_3:
        /*0004*/ 	.word	index@(gluon_tcgen05)
        /*0008*/ 	.word	0x00000047


	//----- nvinfo : EIATTR_FRAME_SIZE
	.align		4
.L_4:
        /*000c*/ 	.byte	0x04, 0x11
        /*000e*/ 	.short	(.L_6 - .L_5)
	.align		4
.L_5:
        /*0010*/ 	.word	index@($__internal_2_$__cuda_sm10x_tcgen05_guardrail_trap_unallocated_columns_being_dealloced)
        /*0014*/ 	.word	0x00000000


	//----- nvinfo : EIATTR_FRAME_SIZE
	.align		4
.L_6:
        /*0018*/ 	.byte	0x04, 0x11
        /*001a*/ 	.short	(.L_8 - .L_7)
	.align		4
.L_7:
        /*001c*/ 	.word	index@($__internal_1_$__cuda_sm10x_tcgen05_guardrail_trap_phase_invalid_during_alloc)
        /*0020*/ 	.word	0x00000000


	//----- nvinfo : EIATTR_FRAME_SIZE
	.align		4
.L_8:
        /*0024*/ 	.byte	0x04, 0x11
        /*0026*/ 	.short	(.L_10 - .L_9)
	.align		4
.L_9:
        /*0028*/ 	.word	index@($__internal_0_$__cuda_sm10x_tcgen05_guardrail_trap_col_being_dealloced_not_returned_by_alloc)
        /*002c*/ 	.word	0x00000000


	//----- nvinfo : EIATTR_FRAME_SIZE
	.align		4
.L_10:
        /*0030*/ 	.byte	0x04, 0x11
        /*0032*/ 	.short	(.L_12 - .L_11)
	.align		4
.L_11:
        /*0034*/ 	.word	index@(gluon_tcgen05)
        /*0038*/ 	.word	0x00000000


	//----- nvinfo : EIATTR_MIN_STACK_SIZE
	.align		4
.L_12:
        /*003c*/ 	.byte	0x04, 0x12
        /*003e*/ 	.short	(.L_14 - .L_13)
	.align		4
.L_13:
        /*0040*/ 	.word	index@(gluon_tcgen05)
        /*0044*/ 	.word	0x00000000
.L_14:


//--------------------- .nv.info.gluon_tcgen05    --------------------------
	.section	.nv.info.gluon_tcgen05,"",@"SHT_CUDA_INFO"
	.sectionflags	@""
	.align	4


	//----- nvinfo : EIATTR_CUDA_API_VERSION
	.align		4
        /*0000*/ 	.byte	0x04, 0x37
        /*0002*/ 	.short	(.L_16 - .L_15)
.L_15:
        /*0004*/ 	.word	0x00000081


	//----- nvinfo : EIATTR_KPARAM_INFO
	.align		4
.L_16:
        /*0008*/ 	.byte	0x04, 0x17
        /*000a*/ 	.short	(.L_18 - .L_17)
.L_17:
        /*000c*/ 	.word	0x00000000
        /*0010*/ 	.short	0x000a
        /*0012*/ 	.short	0x0048
        /*0014*/ 	.byte	0x00, 0xf4, 0x21, 0x00


	//----- nvinfo : EIATTR_KPARAM_INFO
	.align		4
.L_18:
        /*0018*/ 	.byte	0x04, 0x17
        /*001a*/ 	.short	(.L_20 - .L_19)
.L_19:
        /*001c*/ 	.word	0x00000000
        /*0020*/ 	.short	0x0009
        /*0022*/ 	.short	0x0040
        /*0024*/ 	.byte	0x00, 0xf4, 0x21, 0x00


	//----- nvinfo : EIATTR_KPARAM_INFO
	.align		4
.L_20:
        /*0028*/ 	.byte	0x04, 0x17
        /*002a*/ 	.short	(.L_22 - .L_21)
.L_21:
        /*002c*/ 	.word	0x00000000
        /*0030*/ 	.short	0x0008
        /*0032*/ 	.short	0x0038
        /*0034*/ 	.byte	0x00, 0xf0, 0x21, 0x00


	//----- nvinfo : EIATTR_KPARAM_INFO
	.align		4
.L_22:
        /*0038*/ 	.byte	0x04, 0x17
        /*003a*/ 	.short	(.L_24 - .L_23)
.L_23:
        /*003c*/ 	.word	0x00000000
        /*0040*/ 	.short	0x0007
        /*0042*/ 	.short	0x0030
        /*0044*/ 	.byte	0x00, 0xf0, 0x21, 0x00


	//----- nvinfo : EIATTR_KPARAM_INFO
	.align		4
.L_24:
        /*0048*/ 	.byte	0x04, 0x17
        /*004a*/ 	.short	(.L_26 - .L_25)
.L_25:
        /*004c*/ 	.word	0x00000000
        /*0050*/ 	.short	0x0006
        /*0052*/ 	.short	0x0028
        /*0054*/ 	.byte	0x00, 0xf0, 0x21, 0x00


	//----- nvinfo : EIATTR_KPARAM_INFO
	.align		4
.L_26:
        /*0058*/ 	.byte	0x04, 0x17
        /*005a*/ 	.short	(.L_28 - .L_27)
.L_27:
        /*005c*/ 	.word	0x00000000
        /*0060*/ 	.short	0x0005
        /*0062*/ 	.short	0x0020
        /*0064*/ 	.byte	0x00, 0xf0, 0x11, 0x00


	//----- nvinfo : EIATTR_KPARAM_INFO
	.align		4
.L_28:
        /*0068*/ 	.byte	0x04, 0x17
        /*006a*/ 	.short	(.L_30 - .L_29)
.L_29:
        /*006c*/ 	.word	0x00000000
        /*0070*/ 	.short	0x0004
        /*0072*/ 	.short	0x001c
        /*0074*/ 	.byte	0x00, 0xf0, 0x11, 0x00


	//----- nvinfo : EIATTR_KPARAM_INFO
	.align		4
.L_30:
        /*0078*/ 	.byte	0x04, 0x17
        /*007a*/ 	.short	(.L_32 - .L_31)
.L_31:
        /*007c*/ 	.word	0x00000000
        /*0080*/ 	.short	0x0003
        /*0082*/ 	.short	0x0018
        /*0084*/ 	.byte	0x00, 0xf0, 0x11, 0x00


	//----- nvinfo : EIATTR_KPARAM_INFO
	.align		4
.L_32:
        /*0088*/ 	.byte	0x04, 0x17
        /*008a*/ 	.short	(.L_34 - .L_33)
.L_33:
        /*008c*/ 	.word	0x00000000
        /*0090*/ 	.short	0x0002
        /*0092*/ 	.short	0x0010
        /*0094*/ 	.byte	0x00, 0xf4, 0x21, 0x00


	//----- nvinfo : EIATTR_KPARAM_INFO
	.align		4
.L_34:
        /*0098*/ 	.byte	0x04, 0x17
        /*009a*/ 	.short	(.L_36 - .L_35)
.L_35:
        /*009c*/ 	.word	0x00000000
        /*00a0*/ 	.short	0x0001
        /*00a2*/ 	.short	0x0008
        /*00a4*/ 	.byte	0x00, 0xf4, 0x21, 0x00


	//----- nvinfo : EIATTR_KPARAM_INFO
	.align		4
.L_36:
        /*00a8*/ 	.byte	0x04, 0x17
        /*00aa*/ 	.short	(.L_38 - .L_37)
.L_37:
        /*00ac*/ 	.word	0x00000000
        /*00b0*/ 	.short	0x0000
        /*00b2*/ 	.short	0x0000
        /*00b4*/ 	.byte	0x00, 0xf4, 0x21, 0x00


	//----- nvinfo : EIATTR_AT_ENTRY_FRAGMENTS
	.align		4
.L_38:
        /*00b8*/ 	.byte	0x04, 0x4f
        /*00ba*/ 	.short	(.L_40 - .L_39)


	//   ....[0]....
.L_39:
        /*00bc*/ 	.word	0x00000004


	//----- nvinfo : EIATTR_RESERVED_SMEM_USED
	.align		4
.L_40:
        /*00c0*/ 	.byte	0x01, 0x41
	.zero		2


	//----- nvinfo : EIATTR_SPARSE_MMA_MASK
	.align		4
        /*00c4*/ 	.byte	0x03, 0x50
        /*00c6*/ 	.short	0x0000


	//----- nvinfo : EIATTR_TCGEN05_1CTA_USED
	.align		4
        /*00c8*/ 	.byte	0x01, 0x51
	.zero		2


	//----- nvinfo : EIATTR_MAXREG_COUNT
	.align		4
        /*00cc*/ 	.byte	0x03, 0x1b
        /*00ce*/ 	.short	0x00ff


	//----- nvinfo : EIATTR_NUM_BARRIERS
	.align		4
        /*00d0*/ 	.byte	0x02, 0x4c
        /*00d2*/ 	.byte	0x01
	.zero		1


	//----- nvinfo : EIATTR_INT_WARP_WIDE_INSTR_OFFSETS
	.align		4
        /*00d4*/ 	.byte	0x04, 0x31
        /*00d6*/ 	.short	(.L_42 - .L_41)


	//   ....[0]....
.L_41:
        /*00d8*/ 	.word	0x00001720


	//   ....[1]....
        /*00dc*/ 	.word	0x00001740


	//   ....[2]....
        /*00e0*/ 	.word	0x000017c0


	//   ....[3]....
        /*00e4*/ 	.word	0x00001a90


	//   ....[4]....
        /*00e8*/ 	.word	0x00001aa0


	//   ....[5]....
        /*00ec*/ 	.word	0x00001ab0


	//   ....[6]....
        /*00f0*/ 	.word	0x00001ac0


	//   ....[7]....
        /*00f4*/ 	.word	0x00001de0


	//   ....[8]....
        /*00f8*/ 	.word	0x00001df0


	//   ....[9]....
        /*00fc*/ 	.word	0x00001f70


	//   ....[10]....
        /*0100*/ 	.word	0x00001fc0


	//   ....[11]....
        /*0104*/ 	.word	0x00001fd0


	//   ....[12]....
        /*0108*/ 	.word	0x00002000


	//   ....[13]....
        /*010c*/ 	.word	0x000022f0


	//   ....[14]....
        /*0110*/ 	.word	0x00002300


	//   ....[15]....
        /*0114*/ 	.word	0x000025f0


	//   ....[16]....
        /*0118*/ 	.word	0x00002600


	//   ....[17]....
        /*011c*/ 	.word	0x00002af0


	//   ....[18]....
        /*0120*/ 	.word	0x00002b40


	//----- nvinfo : EIATTR_COOP_GROUP_MASK_REGIDS
	.align		4
.L_42:
        /*0124*/ 	.byte	0x04, 0x29
        /*0126*/ 	.short	(.L_44 - .L_43)


	//   ....[0]....
.L_43:
        /*0128*/ 	.word	0xffffffff


	//   ....[1]....
        /*012c*/ 	.word	0xffffffff


	//   ....[2]....
        /*0130*/ 	.word	0xffffffff


	//   ....[3]....
        /*0134*/ 	.word	0xffffffff


	//   ....[4]....
        /*0138*/ 	.word	0xffffffff


	//   ....[5]....
        /*013c*/ 	.word	0xffffffff


	//   ....[6]....
        /*0140*/ 	.word	0xffffffff


	//   ....[7]....
        /*0144*/ 	.word	0xffffffff


	//   ....[8]....
        /*0148*/ 	.word	0xffffffff


	//   ....[9]....
        /*014c*/ 	.word	0xffffffff


	//----- nvinfo : EIATTR_COOP_GROUP_INSTR_OFFSETS
	.align		4
.L_44:
        /*0150*/ 	.byte	0x04, 0x28
        /*0152*/ 	.short	(.L_46 - .L_45)


	//   ....[0]....
.L_45:
        /*0154*/ 	.word	0x00000050


	//   ....[1]....
        /*0158*/ 	.word	0x00000310


	//   ....[2]....
        /*015c*/ 	.word	0x00000500


	//   ....[3]....
        /*0160*/ 	.word	0x000009c0


	//   ....[4]....
        /*0164*/ 	.word	0x00000b00


	//   ....[5]....
        /*0168*/ 	.word	0x00000fb0


	//   ....[6]....
        /*016c*/ 	.word	0x000010f0


	//   ....[7]....
        /*0170*/ 	.word	0x000015e0


	//   ....[8]....
        /*0174*/ 	.word	0x00002980


	//   ....[9]....
        /*0178*/ 	.word	0x00002bf0


	//----- nvinfo : EIATTR_VRC_CTA_INIT_COUNT
	.align		4
.L_46:
        /*017c*/ 	.byte	0x02, 0x4a
        /*017e*/ 	.byte	0x80
	.zero		1


	//----- nvinfo : EIATTR_MBARRIER_INSTR_OFFSETS
	.align		4
        /*0180*/ 	.byte	0x04, 0x39
        /*0182*/ 	.short	(.L_48 - .L_47)


	//   ....[0]....
.L_47:
        /*0184*/ 	.word	0x000017e0
        /*0188*/ 	.word	0x000000ff
        /*018c*/ 	.word	0x00012000
        /*0190*/ 	.short	0x0100
        /*0192*/ 	.byte	0x08
	.zero		1


	//   ....[1]....
        /*0194*/ 	.word	0x000017f0
        /*0198*/ 	.word	0x000000ff
        /*019c*/ 	.word	0x00012020
        /*01a0*/ 	.short	0x0100
        /*01a2*/ 	.byte	0x08
	.zero		1


	//   ....[2]....
        /*01a4*/ 	.word	0x000018a0
        /*01a8*/ 	.word	0x000000ff
        /*01ac*/ 	.word	0x00012008
        /*01b0*/ 	.short	0x0100
        /*01b2*/ 	.byte	0x08
	.zero		1


	//   ....[3]....
        /*01b4*/ 	.word	0x000018b0
        /*01b8*/ 	.word	0x000000ff
        /*01bc*/ 	.word	0x00012028
        /*01c0*/ 	.short	0x0100
        /*01c2*/ 	.byte	0x08
	.zero		1


	//   ....[4]....
        /*01c4*/ 	.word	0x000019c0
        /*01c8*/ 	.word	0x000000ff
        /*01cc*/ 	.word	0x00012010
        /*01d0*/ 	.short	0x0100
        /*01d2*/ 	.byte	0x08
	.zero		1


	//   ....[5]....
        /*01d4*/ 	.word	0x000019d0
        /*01d8*/ 	.word	0x000000ff
        /*01dc*/ 	.word	0x00012030
        /*01e0*/ 	.short	0x0100
        /*01e2*/ 	.byte	0x08
	.zero		1


	//   ....[6]....
        /*01e4*/ 	.word	0x00001ba0
        /*01e8*/ 	.word	0x000000ff
        /*01ec*/ 	.word	0x00012000
        /*01f0*/ 	.short	0x010a
        /*01f2*/ 	.byte	0x08
	.zero		1


	//   ....[7]....
        /*01f4*/ 	.word	0x00001e40
        /*01f8*/ 	.word	0x000000ff
        /*01fc*/ 	.word	0x00012020
        /*0200*/ 	.short	0x010a
        /*0202*/ 	.byte	0x08
	.zero		1


	//   ....[8]....
        /*0204*/ 	.word	0x00002070
        /*0208*/ 	.word	0x000000ff
        /*020c*/ 	.word	0x00012000
        /*0210*/ 	.short	0x010a
        /*0212*/ 	.byte	0x1c
	.zero		1


	//   ....[9]....
        /*0214*/ 	.word	0x00002340
        /*0218*/ 	.word	0x000000ff
        /*021c*/ 	.word	0x00012020
        /*0220*/ 	.short	0x010a
        /*0222*/ 	.byte	0x1c
	.zero		1


	//   ....[10]....
        /*0224*/ 	.word	0x00002410
        /*0228*/ 	.word	0x000000ff
        /*022c*/ 	.word	0x00012000
        /*0230*/ 	.short	0x0108
        /*0232*/ 	.byte	0x08
	.zero		1


	//   ....[11]....
        /*0234*/ 	.word	0x00002420
        /*0238*/ 	.word	0x000000ff
        /*023c*/ 	.word	0x00012020
        /*0240*/ 	.short	0x0108
        /*0242*/ 	.byte	0x08
	.zero		1


	//   ....[12]....
        /*0244*/ 	.word	0x00002470
        /*0248*/ 	.word	0x000000ff
        /*024c*/ 	.word	0x00012008
        /*0250*/ 	.short	0x0108
        /*0252*/ 	.byte	0x08
	.zero		1


	//   ....[13]....
        /*0254*/ 	.word	0x00002480
        /*0258*/ 	.word	0x000000ff
        /*025c*/ 	.word	0x00012028
        /*0260*/ 	.short	0x0108
        /*0262*/ 	.byte	0x08
	.zero		1


	//   ....[14]....
        /*0264*/ 	.word	0x000024d0
        /*0268*/ 	.word	0x000000ff
        /*026c*/ 	.word	0x00012010
        /*0270*/ 	.short	0x0108
        /*0272*/ 	.byte	0x08
	.zero		1


	//   ....[15]....
        /*0274*/ 	.word	0x000024e0
        /*0278*/ 	.word	0x000000ff
        /*027c*/ 	.word	0x00012030
        /*0280*/ 	.short	0x0108
        /*0282*/ 	.byte	0x08
	.zero		1


	//   ....[16]....
        /*0284*/ 	.word	0x00002c10
        /*0288*/ 	.word	0x000000ff
        /*028c*/ 	.word	0x00012000
        /*0290*/ 	.short	0x010a
        /*0292*/ 	.byte	0x08
	.zero		1


	//   ....[17]....
        /*0294*/ 	.word	0x00002c40
        /*0298*/ 	.word	0x000000ff
        /*029c*/ 	.word	0x00012020
        /*02a0*/ 	.short	0x010a
        /*02a2*/ 	.byte	0x08
	.zero		1


	//   ....[18]....
        /*02a4*/ 	.word	0x00002c70
        /*02a8*/ 	.word	0x000000ff
        /*02ac*/ 	.word	0x00012000
        /*02b0*/ 	.short	0x010a
        /*02b2*/ 	.byte	0x1c
	.zero		1


	//   ....[19]....
        /*02b4*/ 	.word	0x00002ca0
        /*02b8*/ 	.word	0x000000ff
        /*02bc*/ 	.word	0x00012020
        /*02c0*/ 	.short	0x010a
        /*02c2*/ 	.byte	0x1c
	.zero		1


	//----- nvinfo : EIATTR_NUM_MBARRIERS
	.align		4
.L_48:
        /*02c4*/ 	.byte	0x03, 0x38
        /*02c6*/ 	.short	0x0006


	//----- nvinfo : EIATTR_EXIT_INSTR_OFFSETS
	.align		4
        /*02c8*/ 	.byte	0x04, 0x1c
        /*02ca*/ 	.short	(.L_50 - .L_49)


	//   ....[0]....
.L_49:
        /*02cc*/ 	.word	0x00002c00


	//----- nvinfo : EIATTR_REQNTID
	.align		4
.L_50:
        /*02d0*/ 	.byte	0x04, 0x10
        /*02d2*/ 	.short	(.L_52 - .L_51)
.L_51:
        /*02d4*/ 	.word	0x00000080
        /*02d8*/ 	.word	0x00000001
        /*02dc*/ 	.word	0x00000001


	//----- nvinfo : EIATTR_CRS_STACK_SIZE
	.align		4
.L_52:
        /*02e0*/ 	.byte	0x04, 0x1e
        /*02e2*/ 	.short	(.L_54 - .L_53)
.L_53:
        /*02e4*/ 	.word	0x00000000


	//----- nvinfo : EIATTR_CBANK_PARAM_SIZE
	.align		4
.L_54:
        /*02e8*/ 	.byte	0x03, 0x19
        /*02ea*/ 	.short	0x0050


	//----- nvinfo : EIATTR_PARAM_CBANK
	.align		4
        /*02ec*/ 	.byte	0x04, 0x0a
        /*02ee*/ 	.short	(.L_56 - .L_55)
	.align		4
.L_55:
        /*02f0*/ 	.word	index@(.nv.constant0.gluon_tcgen05)
        /*02f4*/ 	.short	0x0380
        /*02f6*/ 	.short	0x0050


	//----- nvinfo : EIATTR_SW_WAR
	.align		4
.L_56:
        /*02f8*/ 	.byte	0x04, 0x36
        /*02fa*/ 	.short	(.L_58 - .L_57)
.L_57:
        /*02fc*/ 	.word	0x00000008
.L_58:


//--------------------- .nv.compat                --------------------------
	.section	.nv.compat,"",@"SHT_CUDA_COMPAT_INFO"
	.align	4
        /*0000*/ 	.byte	0x02, 0x02, 0x02, 0x00, 0x02, 0x05, 0x05, 0x00, 0x02, 0x03, 0x03, 0x00, 0x02, 0x06, 0x01, 0x00


//--------------------- .nv.callgraph             --------------------------
	.section	.nv.callgraph,"",@"SHT_CUDA_CALLGRAPH"
	.align	4
	.sectionentsize	8
	.align		4
        /*0000*/ 	.word	0x00000000
	.align		4
        /*0004*/ 	.word	0xffffffff
	.align		4
        /*0008*/ 	.word	0x00000000
	.align		4
        /*000c*/ 	.word	0xfffffffe
	.align		4
        /*0010*/ 	.word	0x00000000
	.align		4
        /*0014*/ 	.word	0xfffffffd
	.align		4
        /*0018*/ 	.word	0x00000000
	.align		4
        /*001c*/ 	.word	0xfffffffc


//--------------------- .text.gluon_tcgen05       --------------------------
	.section	.text.gluon_tcgen05,"ax",@progbits
	.align	128
        .global         gluon_tcgen05
        .type           gluon_tcgen05,@function
        .size           gluon_tcgen05,(.L_x_81 - gluon_tcgen05)
        .other          gluon_tcgen05,@"STO_CUDA_ENTRY STV_DEFAULT"
gluon_tcgen05:
.text.gluon_tcgen05:
[----:B------:R-:W1:Y:S01]  /*0000*/  LDC R1, c[0x0][0x37c] ;  /* 0x0000df00ff017b82 */ /* 0x000e620000000800 */
[----:B------:R-:W2:Y:S02]  /*0010*/  S2R R0, SR_TID.X ;  /* 0x0000000000007919 */ /* 0x000ea40000002100 */
[----:B--2---:R-:W-:-:S13]  /*0020*/  ISETP.GE.U32.AND P2, PT, R0, 0x20, PT ;  /* 0x000000200000780c */ /* 0x004fda0003f46070 */
[----:B------:R-:W-:Y:S05]  /*0030*/  @P2 BRA `(.L_x_0) ;  /* 0x0000000000b82947 */ /* 0x000fea0003800000 */
[----:B------:R-:W2:Y:S01]  /*0040*/  S2UR UR6, SR_CgaCtaId ;  /* 0x00000000000679c3 */ /* 0x000ea20000008800 */
[----:B------:R-:W-:Y:S01]  /*0050*/  NOP ;  /* 0x0000000000007918 */ /* 0x000fe20000000000 */
[----:B------:R-:W-:Y:S02]  /*0060*/  UMOV UR4, 0x40 ;  /* 0x0000004000047882 */ /* 0x000fe40000000000 */
[----:B--2---:R-:W-:-:S09]  /*0070*/  ULEA UR4, UR6, UR4, 0x18 ;  /* 0x0000000406047291 */ /* 0x004fd2000f8ec0ff */
[----:B------:R-:W2:Y:S01]  /*0080*/  LDS.U8 R2, [UR4] ;  /* 0x00000004ff027984 */ /* 0x000ea20008000000 */
[----:B------:R-:W-:Y:S02]  /*0090*/  UMOV UR4, 0x400 ;  /* 0x0000040000047882 */ /* 0x000fe40000000000 */
[----:B------:R-:W-:Y:S01]  /*00a0*/  ULEA UR4, UR6, UR4, 0x18 ;  /* 0x0000000406047291 */ /* 0x000fe2000f8ec0ff */
[----:B--2---:R-:W-:-:S13]  /*00b0*/  ISETP.NE.AND P0, PT, R2, RZ, PT ;  /* 0x000000ff0200720c */ /* 0x004fda0003f05270 */
[----:B------:R-:W-:Y:S05]  /*00c0*/  @P0 BRA `(.L_x_1) ;  /* 0x00000000007c0947 */ /* 0x000fea0003800000 */
[----:B------:R-:W-:-:S13]  /*00d0*/  ELECT P0, URZ, PT ;  /* 0x0000000000ff782f */ /* 0x000fda0003800000 */
[----:B------:R-:W-:Y:S05]  /*00e0*/  @!P0 BRA `(.L_x_2) ;  /* 0x0000000000848947 */ /* 0x000fea0003800000 */
[----:B------:R-:W-:Y:S01]  /*00f0*/  UMOV UR5, 0x2 ;  /* 0x0000000200057882 */ /* 0x000fe20000000000 */
[----:B------:R-:W-:Y:S02]  /*0100*/  IMAD.MOV.U32 R5, RZ, RZ, 0x1 ;  /* 0x00000001ff057424 */ /* 0x000fe400078e00ff */
[----:B------:R-:W-:Y:S02]  /*0110*/  IMAD.MOV.U32 R3, RZ, RZ, 0x3 ;  /* 0x00000003ff037424 */ /* 0x000fe400078e00ff */
[----:B------:R-:W-:Y:S04]  /*0120*/  DEPBAR.LE SB2, 0x36 ;  /* 0x0000ad800000791a */ /* 0x000fe80000000000 */
[----:B------:R-:W2:Y:S02]  /*0130*/  UTCATOMSWS.FIND_AND_SET.ALIGN UP0, UR5, UR5 ;  /* 0x00000005000575e3 */ /* 0x000ea40008000800 */
[----:B--2---:R-:W-:-:S04]  /*0140*/  PLOP3.LUT P0, PT, PT, PT, UP0, 0x80, 0x8 ;  /* 0x000000000008781c */ /* 0x004fc80003f0f008 */
[----:B------:R-:W-:-:S04]  /*0150*/  SEL R2, RZ, 0xffffffff, !P0 ;  /* 0xffffffffff027807 */ /* 0x000fc80004000000 */
[----:B------:R-:W-:Y:S01]  /*0160*/  ISETP.NE.AND P0, PT, R2, RZ, PT ;  /* 0x000000ff0200720c */ /* 0x000fe20003f05270 */
[----:B------:R-:W-:-:S12]  /*0170*/  IMAD.U32 R2, RZ, RZ, UR5 ;  /* 0x00000005ff027e24 */ /* 0x000fd8000f8e00ff */
[----:B------:R-:W-:Y:S05]  /*0180*/  @P0 BRA `(.L_x_3) ;  /* 0x0000000000240947 */ /* 0x000fea0003800000 */
.L_x_4:
[----:B------:R-:W-:Y:S05]  /*0190*/  NANOSLEEP 0x64 ;  /* 0x000000640000795d */ /* 0x000fea0003800000 */
[----:B------:R-:W-:-:S05]  /*01a0*/  UMOV UR5, 0x2 ;  /* 0x0000000200057882 */ /* 0x000fca0000000000 */
[----:B------:R-:W-:Y:S04]  /*01b0*/  DEPBAR.LE SB2, 0x36 ;  /* 0x0000ad800000791a */ /* 0x000fe80000000000 */
[----:B------:R-:W2:Y:S02]  /*01c0*/  UTCATOMSWS.FIND_AND_SET.ALIGN UP0, UR5, UR5 ;  /* 0x00000005000575e3 */ /* 0x000ea40008000800 */
[----:B--2---:R-:W-:-:S04]  /*01d0*/  PLOP3.LUT P0, PT, PT, PT, UP0, 0x80, 0x8 ;  /* 0x000000000008781c */ /* 0x004fc80003f0f008 */
[----:B------:R-:W-:-:S04]  /*01e0*/  SEL R2, RZ, 0xffffffff, !P0 ;  /* 0xffffffffff027807 */ /* 0x000fc80004000000 */
[----:B------:R-:W-:Y:S01]  /*01f0*/  ISETP.NE.AND P0, PT, R2, RZ, PT ;  /* 0x000000ff0200720c */ /* 0x000fe20003f05270 */
[----:B------:R-:W-:-:S12]  /*0200*/  IMAD.U32 R2, RZ, RZ, UR5 ;  /* 0x00000005ff027e24 */ /* 0x000fd8000f8e00ff */
[----:B------:R-:W-:Y:S05]  /*0210*/  @!P0 BRA `(.L_x_4) ;  /* 0xfffffffc00dc8947 */ /* 0x000fea000383ffff */
.L_x_3:
[C---:B------:R-:W-:Y:S01]  /*0220*/  VIADD R4, R2.reuse, 0x10 ;  /* 0x0000001002047836 */ /* 0x040fe20000000000 */
[----:B------:R-:W-:Y:S01]  /*0230*/  UMOV UR5, 0x50 ;  /* 0x0000005000057882 */ /* 0x000fe20000000000 */
[----:B------:R-:W-:Y:S01]  /*0240*/  SHF.L.U32 R3, R3, R2, RZ ;  /* 0x0000000203037219 */ /* 0x000fe200000006ff */
[----:B------:R-:W-:Y:S01]  /*0250*/  ULEA UR5, UR6, UR5, 0x18 ;  /* 0x0000000506057291 */ /* 0x000fe2000f8ec0ff */
[----:B------:R-:W-:Y:S01]  /*0260*/  IMAD.SHL.U32 R2, R2, 0x20, RZ ;  /* 0x0000002002027824 */ /* 0x000fe200078e00ff */
[----:B------:R-:W-:-:S04]  /*0270*/  SHF.L.U32 R4, R5, R4, RZ ;  /* 0x0000000405047219 */ /* 0x000fc800000006ff */
[----:B------:R-:W-:-:S05]  /*0280*/  LOP3.LUT R3, R4, R3, RZ, 0xfc, !PT ;  /* 0x0000000304037212 */ /* 0x000fca00078efcff */
[----:B------:R2:W-:Y:S04]  /*0290*/  ATOMS.OR RZ, [UR5], R3 ;  /* 0x00000003ffff798c */ /* 0x0005e8000b000005 */
[----:B------:R2:W-:Y:S01]  /*02a0*/  STS [UR4], R2 ;  /* 0x00000002ff007988 */ /* 0x0005e20008000804 */
[----:B------:R-:W-:Y:S05]  /*02b0*/  BRA `(.L_x_2) ;  /* 0x0000000000107947 */ /* 0x000fea0003800000 */
.L_x_1:
[----:B------:R-:W-:Y:S01]  /*02c0*/  IMAD.MOV.U32 R3, RZ, RZ, -0x1 ;  /* 0xffffffffff037424 */ /* 0x000fe200078e00ff */
[----:B------:R-:W-:-:S04]  /*02d0*/  MOV R2, 0x300 ;  /* 0x0000030000027802 */ /* 0x000fc80000000f00 */
[----:B------:R2:W-:Y:S03]  /*02e0*/  STS [UR4], R3 ;  /* 0x00000003ff007988 */ /* 0x0005e60008000804 */
[----:B-12---:R-:W-:Y:S05]  /*02f0*/  CALL.REL.NOINC `($__internal_1_$__cuda_sm10x_tcgen05_guardrail_trap_phase_invalid_during_alloc) ;  /* 0x0000002800807944 */ /* 0x006fea0003c00000 */
.L_x_2:
[----:B------:R-:W-:Y:S05]  /*0300*/  WARPSYNC.ALL ;  /* 0x0000000000007948 */ /* 0x000fea0003800000 */
[----:B------:R-:W-:Y:S01]  /*0310*/  NOP ;  /* 0x0000000000007918 */ /* 0x000fe20000000000 */
.L_x_0:
[----:B------:R-:W3:Y:S08]  /*0320*/  S2UR UR4, SR_CgaCtaId ;  /* 0x00000000000479c3 */ /* 0x000ef00000008800 */
[----:B------:R-:W-:Y:S01]  /*0330*/  BAR.SYNC.DEFER_BLOCKING 0x0 ;  /* 0x0000000000007b1d */ /* 0x000fe20000010000 */
[----:B------:R-:W-:-:S05]  /*0340*/  LOP3.LUT R68, R0, 0x7f, RZ, 0xc0, !PT ;  /* 0x0000007f00447812 */ /* 0x000fca00078ec0ff */
[----:B------:R-:W-:Y:S02]  /*0350*/  UMOV UR8, 0x400 ;  /* 0x0000040000087882 */ /* 0x000fe40000000000 */
[----:B--2---:R-:W2:Y:S08]  /*0360*/  LDC R3, c[0x0][0x398] ;  /* 0x0000e600ff037b82 */ /* 0x004eb00000000800 */
[----:B------:R-:W4:Y:S01]  /*0370*/  LDC R12, c[0x0][0x3a0] ;  /* 0x0000e800ff0c7b82 */ /* 0x000f220000000800 */
[----:B---3--:R-:W-:-:S07]  /*0380*/  ULEA UR8, UR4, UR8, 0x18 ;  /* 0x0000000804087291 */ /* 0x008fce000f8ec0ff */
[----:B------:R-:W3:Y:S02]  /*0390*/  S2UR UR9, SR_CTAID.Y ;  /* 0x00000000000979c3 */ /* 0x000ee40000002600 */
[----:B------:R-:W5:Y:S06]  /*03a0*/  LDS R4, [UR8] ;  /* 0x00000008ff047984 */ /* 0x000f6c0008000800 */
[----:B------:R-:W-:Y:S06]  /*03b0*/  BAR.SYNC.DEFER_BLOCKING 0x0 ;  /* 0x0000000000007b1d */ /* 0x000fec0000010000 */
[----:B------:R-:W-:Y:S05]  /*03c0*/  @P2 BRA `(.L_x_5) ;  /* 0x0000000000182947 */ /* 0x000fea0003800000 */
[----:B------:R-:W-:Y:S01]  /*03d0*/  ELECT P0, URZ, PT ;  /* 0x0000000000ff782f */ /* 0x000fe20003800000 */
[----:B------:R-:W-:Y:S01]  /*03e0*/  IMAD.MOV.U32 R2, RZ, RZ, 0x1 ;  /* 0x00000001ff027424 */ /* 0x000fe200078e00ff */
[----:B------:R-:W-:Y:S01]  /*03f0*/  UMOV UR5, 0x40 ;  /* 0x0000004000057882 */ /* 0x000fe20000000000 */
[----:B------:R-:W-:Y:S01]  /*0400*/  UVIRTCOUNT.DEALLOC.SMPOOL 0x80 ;  /* 0x000000800000784c */ /* 0x000fe20000000000 */
[----:B------:R-:W-:-:S09]  /*0410*/  ULEA UR5, UR4, UR5, 0x18 ;  /* 0x0000000504057291 */ /* 0x000fd2000f8ec0ff */
[----:B------:R5:W-:Y:S03]  /*0420*/  @P0 STS.U8 [UR5], R2 ;  /* 0x00000002ff000988 */ /* 0x000be60008000005 */
.L_x_5:
[----:B------:R-:W5:Y:S01]  /*0430*/  S2UR UR4, SR_CTAID.Z ;  /* 0x00000000000479c3 */ /* 0x000f620000002700 */
[----:B------:R-:W4:Y:S01]  /*0440*/  LDCU UR5, c[0x0][0x370] ;  /* 0x00006e00ff0577ac */ /* 0x000f220008000800 */
[C---:B------:R-:W-:Y:S01]  /*0450*/  ISETP.GE.U32.AND P0, PT, R68.reuse, 0x20, PT ;  /* 0x000000204400780c */ /* 0x040fe20003f06070 */
[----:B--2--5:R-:W-:Y:S01]  /*0460*/  VIADD R2, R3, 0xffffffff ;  /* 0xffffffff03027836 */ /* 0x024fe20000000000 */
[C---:B------:R-:W-:Y:S01]  /*0470*/  ISETP.NE.U32.AND P3, PT, R68.reuse, RZ, PT ;  /* 0x000000ff4400720c */ /* 0x040fe20003f65070 */
[----:B------:R-:W2:Y:S01]  /*0480*/  LDCU UR6, c[0x0][0x374] ;  /* 0x00006e80ff0677ac */ /* 0x000ea20008000800 */
[----:B------:R-:W-:Y:S01]  /*0490*/  LEA R13, R68, UR8, 0x2 ;  /* 0x00000008440d7c11 */ /* 0x000fe2000f8e10ff */
[----:B----4-:R-:W-:Y:S01]  /*04a0*/  VIADD R10, R12, 0xffffffff ;  /* 0xffffffff0c0a7836 */ /* 0x010fe20000000000 */
[----:B------:R-:W4:Y:S01]  /*04b0*/  S2UR UR7, SR_CTAID.X ;  /* 0x00000000000779c3 */ /* 0x000f220000002500 */
[----:B------:R-:W5:Y:S01]  /*04c0*/  LDCU.64 UR20, c[0x0][0x3c0] ;  /* 0x00007800ff1477ac */ /* 0x000f620008000a00 */
[----:B------:R-:W-:Y:S01]  /*04d0*/  R2UR UR23, R4 ;  /* 0x00000000041772ca */ /* 0x000fe200000e0000 */
[----:B------:R-:W-:Y:S04]  /*04e0*/  BSSY.RECONVERGENT B0, `(.L_x_6) ;  /* 0x0000011000007945 */ /* 0x000fe80003800200 */
[----:B------:R3:W-:Y:S01]  /*04f0*/  @!P0 STS [R13], RZ ;  /* 0x000000ff0d008388 */ /* 0x0007e20000000800 */
[----:B------:R-:W-:-:S03]  /*0500*/  NOP ;  /* 0x0000000000007918 */ /* 0x000fc60000000000 */
[----:B------:R3:W-:Y:S02]  /*0510*/  @!P3 STS [UR8+0x24], R2 ;  /* 0x00002402ff00b988 */ /* 0x0007e40008000808 */
[----:B--23--:R-:W-:Y:S02]  /*0520*/  UIMAD UR4, UR4, UR6, UR9 ;  /* 0x00000006040472a4 */ /* 0x00cfe4000f8e0209 */
[----:B------:R2:W-:Y:S02]  /*0530*/  @!P3 STS [UR8+0x20], R10 ;  /* 0x0000200aff00b988 */ /* 0x0005e40008000808 */
[----:B----4-:R-:W-:-:S04]  /*0540*/  UIMAD UR4, UR4, UR5, UR7 ;  /* 0x00000005040472a4 */ /* 0x010fc8000f8e0207 */
[----:B------:R-:W-:-:S04]  /*0550*/  UIMAD UR4, UR4, 0x180, URZ ;  /* 0x00000180040478a4 */ /* 0x000fc8000f8e02ff */
[----:B-----5:R-:W-:-:S04]  /*0560*/  UIADD3 UR24, UP0, UPT, UR4, UR20, URZ ;  /* 0x0000001404187290 */ /* 0x020fc8000ff1e0ff */
[----:B------:R-:W-:Y:S01]  /*0570*/  ULEA.HI.X.SX32 UR25, UR4, UR21, 0x1, UP0 ;  /* 0x0000001504197291 */ /* 0x000fe200080f0eff */
[----:B--2---:R-:W-:Y:S11]  /*0580*/  @P3 BRA `(.L_x_7) ;  /* 0x0000000000183947 */ /* 0x004ff60003800000 */
[----:B------:R-:W2:Y:S01]  /*0590*/  LDS R3, [UR8+0x8] ;  /* 0x00000808ff037984 */ /* 0x000ea20008000800 */
[----:B------:R-:W3:Y:S01]  /*05a0*/  LDC.64 R6, c[0x0][0x380] ;  /* 0x0000e000ff067b82 */ /* 0x000ee20000000a00 */
[----:B------:R-:W-:Y:S02]  /*05b0*/  IMAD.MOV.U32 R4, RZ, RZ, 0x70 ;  /* 0x00000070ff047424 */ /* 0x000fe400078e00ff */
[----:B---3--:R3:W-:Y:S03]  /*05c0*/  STS.64 [UR8], R6 ;  /* 0x00000006ff007988 */ /* 0x0087e60008000a08 */
[----:B--2---:R-:W-:-:S05]  /*05d0*/  LOP3.LUT R3, R3, 0x10, R4, 0xd8, !PT ;  /* 0x0000001003037812 */ /* 0x004fca00078ed804 */
[----:B------:R3:W-:Y:S02]  /*05e0*/  STS [UR8+0x8], R3 ;  /* 0x00000803ff007988 */ /* 0x0007e40008000808 */
.L_x_7:
[----:B------:R-:W-:Y:S05]  /*05f0*/  BSYNC.RECONVERGENT B0 ;  /* 0x0000000000007941 */ /* 0x000fea0003800200 */
.L_x_6:
[----:B------:R-:W-:Y:S04]  /*0600*/  BSSY.RECONVERGENT B0, `(.L_x_8) ;  /* 0x000000a000007945 */ /* 0x000fe80003800200 */
[----:B------:R-:W-:Y:S05]  /*0610*/  @P3 BRA `(.L_x_9) ;  /* 0x0000000000203947 */ /* 0x000fea0003800000 */
[----:B---3--:R-:W2:Y:S01]  /*0620*/  LDS R3, [UR8+0x34] ;  /* 0x00003408ff037984 */ /* 0x008ea20008000800 */
[----:B------:R-:W-:Y:S02]  /*0630*/  IMAD.MOV.U32 R4, RZ, RZ, 0x3f000000 ;  /* 0x3f000000ff047424 */ /* 0x000fe400078e00ff */
[----:B------:R-:W-:Y:S01]  /*0640*/  @!P3 IMAD.MOV.U32 R5, RZ, RZ, 0x7f ;  /* 0x0000007fff05b424 */ /* 0x000fe200078e00ff */
[----:B------:R-:W3:Y:S02]  /*0650*/  @!P3 LDS R6, [UR8+0x38] ;  /* 0x00003808ff06b984 */ /* 0x000ee40008000800 */
[----:B--2---:R-:W-:Y:S02]  /*0660*/  LOP3.LUT R3, R3, 0xff000000, R4, 0xb8, !PT ;  /* 0xff00000003037812 */ /* 0x004fe400078eb804 */
[----:B---3--:R-:W-:-:S03]  /*0670*/  @!P3 LOP3.LUT R4, R6, 0xff, R5, 0xb8, !PT ;  /* 0x000000ff0604b812 */ /* 0x008fc600078eb805 */
[----:B------:R2:W-:Y:S04]  /*0680*/  STS [UR8+0x34], R3 ;  /* 0x00003403ff007988 */ /* 0x0005e80008000808 */
[----:B------:R2:W-:Y:S02]  /*0690*/  @!P3 STS [UR8+0x38], R4 ;  /* 0x00003804ff00b988 */ /* 0x0005e40008000808 */
.L_x_9:
[----:B------:R-:W-:Y:S05]  /*06a0*/  BSYNC.RECONVERGENT B0 ;  /* 0x0000000000007941 */ /* 0x000fea0003800200 */
.L_x_8:
[----:B------:R-:W-:Y:S04]  /*06b0*/  BSSY.RECONVERGENT B0, `(.L_x_10) ;  /* 0x000000e000007945 */ /* 0x000fe80003800200 */
[----:B------:R-:W-:Y:S05]  /*06c0*/  @P3 BRA `(.L_x_11) ;  /* 0x0000000000303947 */ /* 0x000fea0003800000 */
[----:B--2---:R-:W2:Y:S01]  /*06d0*/  LDS R4, [UR8+0x34] ;  /* 0x00003408ff047984 */ /* 0x004ea20008000800 */
[----:B------:R-:W4:Y:S03]  /*06e0*/  LDC.64 R8, c[0x0][0x3a8] ;  /* 0x0000ea00ff087b82 */ /* 0x000f260000000a00 */
[----:B---3--:R-:W3:Y:S01]  /*06f0*/  LDS R3, [UR8+0x1c] ;  /* 0x00001c08ff037984 */ /* 0x008ee20008000800 */
[C---:B----4-:R-:W-:Y:S01]  /*0700*/  SHF.L.U64.HI R6, R8.reuse, 0x1, R9 ;  /* 0x0000000108067819 */ /* 0x050fe20000010209 */
[----:B------:R-:W-:-:S03]  /*0710*/  IMAD.SHL.U32 R5, R8, 0x2, RZ ;  /* 0x0000000208057824 */ /* 0x000fc600078e00ff */
[--C-:B------:R-:W-:Y:S02]  /*0720*/  SHF.R.U32.HI R8, RZ, 0x4, R6.reuse ;  /* 0x00000004ff087819 */ /* 0x100fe40000011606 */
[----:B------:R-:W-:-:S05]  /*0730*/  SHF.R.U64 R5, R5, 0x4, R6 ;  /* 0x0000000405057819 */ /* 0x000fca0000001206 */
[----:B------:R4:W-:Y:S01]  /*0740*/  STS [UR8+0xc], R5 ;  /* 0x00000c05ff007988 */ /* 0x0009e20008000808 */
[----:B--2---:R-:W-:Y:S02]  /*0750*/  LOP3.LUT R4, R4, 0x7, RZ, 0xb8, !PT ;  /* 0x0000000704047812 */ /* 0x004fe400078eb8ff */
[----:B---3--:R-:W-:-:S03]  /*0760*/  LOP3.LUT R3, R3, 0xf, R8, 0xb8, !PT ;  /* 0x0000000f03037812 */ /* 0x008fc600078eb808 */
[----:B------:R4:W-:Y:S04]  /*0770*/  STS [UR8+0x34], R4 ;  /* 0x00003404ff007988 */ /* 0x0009e80008000808 */
[----:B------:R4:W-:Y:S02]  /*0780*/  STS [UR8+0x1c], R3 ;  /* 0x00001c03ff007988 */ /* 0x0009e40008000808 */
.L_x_11:
[----:B------:R-:W-:Y:S05]  /*0790*/  BSYNC.RECONVERGENT B0 ;  /* 0x0000000000007941 */ /* 0x000fea0003800200 */
.L_x_10:
[----:B------:R-:W-:Y:S04]  /*07a0*/  BSSY.RECONVERGENT B1, `(.L_x_12) ;  /* 0x000001a000017945 */ /* 0x000fe80003800200 */
[----:B------:R-:W-:Y:S04]  /*07b0*/  BSSY.RELIABLE B0, `(.L_x_13) ;  /* 0x0000015000007945 */ /* 0x000fe80003800100 */
[----:B------:R-:W-:Y:S05]  /*07c0*/  @P3 BRA `(.L_x_14) ;  /* 0x0000000000203947 */ /* 0x000fea0003800000 */
[----:B--234-:R-:W2:Y:S02]  /*07d0*/  LDS R3, [UR8+0x34] ;  /* 0x00003408ff037984 */ /* 0x01cea40008000800 */
[----:B--2---:R-:W-:-:S05]  /*07e0*/  LOP3.LUT R3, R3, 0x38, RZ, 0xb8, !PT ;  /* 0x0000003803037812 */ /* 0x004fca00078eb8ff */
[----:B------:R2:W-:Y:S01]  /*07f0*/  STS [UR8+0x34], R3 ;  /* 0x00003403ff007988 */ /* 0x0005e20008000808 */
[----:B------:R-:W-:Y:S05]  /*0800*/  @P3 BRA `(.L_x_15) ;  /* 0x0000000000203947 */ /* 0x000fea0003800000 */
[----:B--2---:R-:W2:Y:S01]  /*0810*/  LDS R3, [UR8+0x8] ;  /* 0x00000808ff037984 */ /* 0x004ea20008000800 */
[----:B------:R-:W-:-:S05]  /*0820*/  IMAD.MOV.U32 R4, RZ, RZ, 0x780 ;  /* 0x00000780ff047424 */ /* 0x000fca00078e00ff */
[----:B--2---:R-:W-:-:S05]  /*0830*/  LOP3.LUT R3, R3, 0x500, R4, 0xd8, !PT ;  /* 0x0000050003037812 */ /* 0x004fca00078ed804 */
[----:B------:R5:W-:Y:S02]  /*0840*/  STS [UR8+0x8], R3 ;  /* 0x00000803ff007988 */ /* 0x000be40008000808 */
.L_x_14:
[----:B------:R-:W-:Y:S05]  /*0850*/  @P3 BRA `(.L_x_16) ;  /* 0x0000000000283947 */ /* 0x000fea0003800000 */
[----:B--2345:R-:W2:Y:S02]  /*0860*/  LDS R3, [UR8+0x8] ;  /* 0x00000808ff037984 */ /* 0x03cea40008000800 */
[----:B--2---:R-:W-:-:S05]  /*0870*/  LOP3.LUT R3, R3, 0x1800, RZ, 0xb8, !PT ;  /* 0x0000180003037812 */ /* 0x004fca00078eb8ff */
[----:B------:R3:W-:Y:S02]  /*0880*/  STS [UR8+0x8], R3 ;  /* 0x00000803ff007988 */ /* 0x0007e40008000808 */
.L_x_15:
[----:B------:R-:W-:Y:S05]  /*0890*/  @P3 BREAK.RELIABLE B0 ;  /* 0x0000000000003942 */ /* 0x000fea0003800100 */
[----:B------:R-:W-:Y:S05]  /*08a0*/  @P3 BRA `(.L_x_17) ;  /* 0x0000000000243947 */ /* 0x000fea0003800000 */
[----:B------:R-:W4:Y:S01]  /*08b0*/  LDS R4, [UR8+0x8] ;  /* 0x00000808ff047984 */ /* 0x000f220008000800 */
[----:B--23--:R-:W-:-:S05]  /*08c0*/  IMAD.MOV.U32 R3, RZ, RZ, 0x6000 ;  /* 0x00006000ff037424 */ /* 0x00cfca00078e00ff */
[----:B----4-:R-:W-:-:S04]  /*08d0*/  LOP3.LUT R3, R4, 0x6000, R3, 0xd8, !PT ;  /* 0x0000600004037812 */ /* 0x010fc800078ed803 */
[----:B------:R-:W-:-:S05]  /*08e0*/  LOP3.LUT R3, R3, 0x400000, RZ, 0xb8, !PT ;  /* 0x0040000003037812 */ /* 0x000fca00078eb8ff */
[----:B------:R2:W-:Y:S02]  /*08f0*/  STS [UR8+0x8], R3 ;  /* 0x00000803ff007988 */ /* 0x0005e40008000808 */
.L_x_16:
[----:B------:R-:W-:Y:S05]  /*0900*/  BSYNC.RELIABLE B0 ;  /* 0x0000000000007941 */ /* 0x000fea0003800100 */
.L_x_13:
[----:B--2345:R-:W2:Y:S02]  /*0910*/  @!P3 LDS R3, [UR8+0x8] ;  /* 0x00000808ff03b984 */ /* 0x03cea40008000800 */
[----:B--2---:R-:W-:-:S05]  /*0920*/  @!P3 LOP3.LUT R3, R3, 0x8000, RZ, 0xb8, !PT ;  /* 0x000080000303b812 */ /* 0x004fca00078eb8ff */
[----:B------:R4:W-:Y:S02]  /*0930*/  @!P3 STS [UR8+0x8], R3 ;  /* 0x00000803ff00b988 */ /* 0x0009e40008000808 */
.L_x_17:
[----:B------:R-:W-:Y:S05]  /*0940*/  BSYNC.RECONVERGENT B1 ;  /* 0x0000000000017941 */ /* 0x000fea0003800200 */
.L_x_12:
[----:B------:R-:W-:Y:S05]  /*0950*/  WARPSYNC.ALL ;  /* 0x0000000000007948 */ /* 0x000fea0003800000 */
[----:B------:R-:W-:Y:S01]  /*0960*/  NOP ;  /* 0x0000000000007918 */ /* 0x000fe20000000000 */
[----:B------:R-:W5:Y:S02]  /*0970*/  LDC R6, c[0x0][0x39c] ;  /* 0x0000e700ff067b82 */ /* 0x000f640000000800 */
[----:B-----5:R-:W-:Y:S01]  /*0980*/  VIADD R6, R6, 0xffffffff ;  /* 0xffffffff06067836 */ /* 0x020fe20000000000 */
[----:B------:R-:W-:Y:S06]  /*0990*/  @P0 BRA `(.L_x_18) ;  /* 0x0000000000300947 */ /* 0x000fec0003800000 */
[----:B--234-:R-:W2:Y:S01]  /*09a0*/  S2R R3, SR_LANEID ;  /* 0x0000000000037919 */ /* 0x01cea20000000000 */
[----:B------:R-:W-:Y:S05]  /*09b0*/  WARPSYNC.ALL ;  /* 0x0000000000007948 */ /* 0x000fea0003800000 */
[----:B------:R-:W-:Y:S01]  /*09c0*/  NOP ;  /* 0x0000000000007918 */ /* 0x000fe20000000000 */
[----:B--2---:R-:W-:-:S05]  /*09d0*/  IMAD.SHL.U32 R3, R3, 0x4, RZ ;  /* 0x0000000403037824 */ /* 0x004fca00078e00ff */
[----:B------:R-:W2:Y:S01]  /*09e0*/  LDS R7, [R3+UR8] ;  /* 0x0000000803077984 */ /* 0x000ea20008000800 */
[----:B------:R-:W-:-:S05]  /*09f0*/  IADD3 R4, P1, PT, R3, UR24, RZ ;  /* 0x0000001803047c10 */ /* 0x000fca000ff3e0ff */
[----:B------:R-:W-:-:S05]  /*0a00*/  IMAD.X R5, RZ, RZ, UR25, P1 ;  /* 0x00000019ff057e24 */ /* 0x000fca00088e06ff */
[----:B--2---:R5:W2:Y:S01]  /*0a10*/  ATOMG.E.EXCH.STRONG.GPU PT, RZ, [R4], R7 ;  /* 0x0000000704ff73a8 */ /* 0x004aa200041ee100 */
[----:B------:R-:W-:-:S04]  /*0a20*/  DEPBAR {5,4,3,2,1,0} ;  /* 0x0000003f0000791a */ /* 0x000fc80000000000 */
[----:B------:R-:W3:Y:S02]  /*0a30*/  CCTL.E.C.LDCU.IV.DEEP [UR24] ;  /* 0x0000000018007540 */ /* 0x000ee40009c08000 */
[----:B---3--:R5:W-:Y:S01]  /*0a40*/  UTMACCTL.IV [UR24] ;  /* 0x00000000180079b9 */ /* 0x008be20008000000 */
[----:B------:R-:W-:Y:S01]  /*0a50*/  NOP ;  /* 0x0000000000007918 */ /* 0x000fe20000000000 */
.L_x_18:
[----:B------:R-:W-:Y:S05]  /*0a60*/  @P0 BRA `(.L_x_19) ;  /* 0x00000000000c0947 */ /* 0x000fea0003800000 */
[----:B------:R0:W-:Y:S01]  /*0a70*/  UTMACMDFLUSH ;  /* 0x00000000000079b7 */ /* 0x0001e20000000000 */
[----:B------:R-:W-:Y:S05]  /*0a80*/  @P0 BRA `(.L_x_19) ;  /* 0x0000000000040947 */ /* 0x000fea0003800000 */
[----:B------:R-:W-:-:S04]  /*0a90*/  DEPBAR.LE SB0, 0x0 ;  /* 0x000080000000791a */ /* 0x000fc80000000000 */
.L_x_19:
[----:B------:R-:W-:Y:S05]  /*0aa0*/  WARPSYNC.ALL ;  /* 0x0000000000007948 */ /* 0x000fea0003800000 */
[----:B------:R-:W-:Y:S01]  /*0ab0*/  NOP ;  /* 0x0000000000007918 */ /* 0x000fe20000000000 */
[----:B--2---:R-:W-:Y:S06]  /*0ac0*/  BAR.SYNC.DEFER_BLOCKING 0x0 ;  /* 0x0000000000007b1d */ /* 0x004fec0000010000 */
[----:B------:R-:W-:Y:S02]  /*0ad0*/  BSSY.RECONVERGENT B1, `(.L_x_20) ;  /* 0x000000b000017945 */ /* 0x000fe40003800200 */
[----:B------:R-:W-:Y:S06]  /*0ae0*/  BAR.SYNC.DEFER_BLOCKING 0x0 ;  /* 0x0000000000007b1d */ /* 0x000fec0000010000 */
[----:B------:R2:W-:Y:S01]  /*0af0*/  @!P0 STS [R13], RZ ;  /* 0x000000ff0d008388 */ /* 0x0005e20000000800 */
[----:B------:R-:W-:Y:S01]  /*0b00*/  NOP ;  /* 0x0000000000007918 */ /* 0x000fe20000000000 */
[----:B------:R-:W-:Y:S05]  /*0b10*/  @P3 BRA `(.L_x_21) ;  /* 0x0000000000183947 */ /* 0x000fea0003800000 */
[----:B---34-:R-:W3:Y:S01]  /*0b20*/  LDS R3, [UR8+0x8] ;  /* 0x00000808ff037984 */ /* 0x018ee20008000800 */
[----:B------:R-:W4:Y:S01]  /*0b30*/  LDC.64 R8, c[0x0][0x388] ;  /* 0x0000e200ff087b82 */ /* 0x000f220000000a00 */
[----:B-----5:R-:W-:Y:S02]  /*0b40*/  IMAD.MOV.U32 R4, RZ, RZ, 0x70 ;  /* 0x00000070ff047424 */ /* 0x020fe400078e00ff */
[----:B----4-:R4:W-:Y:S03]  /*0b50*/  STS.64 [UR8], R8 ;  /* 0x00000008ff007988 */ /* 0x0109e60008000a08 */
[----:B---3--:R-:W-:-:S05]  /*0b60*/  LOP3.LUT R3, R3, 0x10, R4, 0xd8, !PT ;  /* 0x0000001003037812 */ /* 0x008fca00078ed804 */
[----:B------:R4:W-:Y:S02]  /*0b70*/  STS [UR8+0x8], R3 ;  /* 0x00000803ff007988 */ /* 0x0009e40008000808 */
.L_x_21:
[----:B-----5:R-:W-:Y:S05]  /*0b80*/  BSYNC.RECONVERGENT B1 ;  /* 0x0000000000017941 */ /* 0x020fea0003800200 */
.L_x_20:
[----:B------:R-:W-:Y:S04]  /*0b90*/  BSSY.RECONVERGENT B1, `(.L_x_22) ;  /* 0x000000a000017945 */ /* 0x000fe80003800200 */
[----:B------:R-:W-:Y:S05]  /*0ba0*/  @P3 BRA `(.L_x_23) ;  /* 0x0000000000203947 */ /* 0x000fea0003800000 */
[----:B---34-:R-:W3:Y:S01]  /*0bb0*/  LDS R3, [UR8+0x34] ;  /* 0x00003408ff037984 */ /* 0x018ee20008000800 */
[----:B------:R-:W-:Y:S02]  /*0bc0*/  IMAD.MOV.U32 R8, RZ, RZ, 0x3f000000 ;  /* 0x3f000000ff087424 */ /* 0x000fe400078e00ff */
[----:B------:R-:W-:Y:S01]  /*0bd0*/  @!P3 IMAD.MOV.U32 R4, RZ, RZ, 0x3f ;  /* 0x0000003fff04b424 */ /* 0x000fe200078e00ff */
[----:B------:R-:W4:Y:S02]  /*0be0*/  @!P3 LDS R5, [UR8+0x38] ;  /* 0x00003808ff05b984 */ /* 0x000f240008000800 */
[----:B---3--:R-:W-:Y:S02]  /*0bf0*/  LOP3.LUT R3, R3, 0xff000000, R8, 0xb8, !PT ;  /* 0xff00000003037812 */ /* 0x008fe400078eb808 */
[----:B----4-:R-:W-:-:S03]  /*0c00*/  @!P3 LOP3.LUT R4, R5, 0xff, R4, 0xb8, !PT ;  /* 0x000000ff0504b812 */ /* 0x010fc600078eb804 */
[----:B------:R5:W-:Y:S04]  /*0c10*/  STS [UR8+0x34], R3 ;  /* 0x00003403ff007988 */ /* 0x000be80008000808 */
[----:B------:R5:W-:Y:S02]  /*0c20*/  @!P3 STS [UR8+0x38], R4 ;  /* 0x00003804ff00b988 */ /* 0x000be40008000808 */
.L_x_23:
[----:B------:R-:W-:Y:S05]  /*0c30*/  BSYNC.RECONVERGENT B1 ;  /* 0x0000000000017941 */ /* 0x000fea0003800200 */
.L_x_22:
[----:B------:R-:W-:Y:S04]  /*0c40*/  BSSY.RECONVERGENT B1, `(.L_x_24) ;  /* 0x0000004000017945 */ /* 0x000fe80003800200 */
[----:B------:R-:W-:Y:S05]  /*0c50*/  @P3 BRA `(.L_x_25) ;  /* 0x0000000000083947 */ /* 0x000fea0003800000 */
[----:B------:R2:W-:Y:S04]  /*0c60*/  STS [UR8+0x24], R10 ;  /* 0x0000240aff007988 */ /* 0x0005e80008000808 */
[----:B------:R2:W-:Y:S02]  /*0c70*/  STS [UR8+0x20], R6 ;  /* 0x00002006ff007988 */ /* 0x0005e40008000808 */
.L_x_25:
[----:B------:R-:W-:Y:S05]  /*0c80*/  BSYNC.RECONVERGENT B1 ;  /* 0x0000000000017941 */ /* 0x000fea0003800200 */
.L_x_24:
[----:B------:R-:W-:Y:S04]  /*0c90*/  BSSY.RECONVERGENT B1, `(.L_x_26) ;  /* 0x000000e000017945 */ /* 0x000fe80003800200 */
[----:B------:R-:W-:Y:S05]  /*0ca0*/  @P3 BRA `(.L_x_27) ;  /* 0x0000000000303947 */ /* 0x000fea0003800000 */
[----:B-----5:R-:W5:Y:S01]  /*0cb0*/  LDS R4, [UR8+0x34] ;  /* 0x00003408ff047984 */ /* 0x020f620008000800 */
[----:B--2---:R-:W2:Y:S03]  /*0cc0*/  LDC.64 R10, c[0x0][0x3b0] ;  /* 0x0000ec00ff0a7b82 */ /* 0x004ea60000000a00 */
[----:B---34-:R-:W3:Y:S01]  /*0cd0*/  LDS R3, [UR8+0x1c] ;  /* 0x00001c08ff037984 */ /* 0x018ee20008000800 */
[C---:B--2---:R-:W-:Y:S01]  /*0ce0*/  SHF.L.U64.HI R8, R10.reuse, 0x1, R11 ;  /* 0x000000010a087819 */ /* 0x044fe2000001020b */
[----:B------:R-:W-:-:S03]  /*0cf0*/  IMAD.SHL.U32 R5, R10, 0x2, RZ ;  /* 0x000000020a057824 */ /* 0x000fc600078e00ff */
[--C-:B------:R-:W-:Y:S02]  /*0d00*/  SHF.R.U32.HI R10, RZ, 0x4, R8.reuse ;  /* 0x00000004ff0a7819 */ /* 0x100fe40000011608 */
[----:B------:R-:W-:-:S05]  /*0d10*/  SHF.R.U64 R5, R5, 0x4, R8 ;  /* 0x0000000405057819 */ /* 0x000fca0000001208 */
[----:B------:R2:W-:Y:S01]  /*0d20*/  STS [UR8+0xc], R5 ;  /* 0x00000c05ff007988 */ /* 0x0005e20008000808 */
[----:B-----5:R-:W-:Y:S02]  /*0d30*/  LOP3.LUT R4, R4, 0x7, RZ, 0xb8, !PT ;  /* 0x0000000704047812 */ /* 0x020fe400078eb8ff */
[----:B---3--:R-:W-:-:S03]  /*0d40*/  LOP3.LUT R3, R3, 0xf, R10, 0xb8, !PT ;  /* 0x0000000f03037812 */ /* 0x008fc600078eb80a */
[----:B------:R2:W-:Y:S04]  /*0d50*/  STS [UR8+0x34], R4 ;  /* 0x00003404ff007988 */ /* 0x0005e80008000808 */
[----:B------:R2:W-:Y:S02]  /*0d60*/  STS [UR8+0x1c], R3 ;  /* 0x00001c03ff007988 */ /* 0x0005e40008000808 */
.L_x_27:
[----:B------:R-:W-:Y:S05]  /*0d70*/  BSYNC.RECONVERGENT B1 ;  /* 0x0000000000017941 */ /* 0x000fea0003800200 */
.L_x_26:
[----:B------:R-:W-:Y:S04]  /*0d80*/  BSSY.RECONVERGENT B2, `(.L_x_28) ;  /* 0x000001a000027945 */ /* 0x000fe80003800200 */
[----:B------:R-:W-:Y:S04]  /*0d90*/  BSSY.RELIABLE B1, `(.L_x_29) ;  /* 0x0000015000017945 */ /* 0x000fe80003800100 */
[----:B------:R-:W-:Y:S05]  /*0da0*/  @P3 BRA `(.L_x_30) ;  /* 0x0000000000203947 */ /* 0x000fea0003800000 */
[----:B--2345:R-:W2:Y:S02]  /*0db0*/  LDS R3, [UR8+0x34] ;  /* 0x00003408ff037984 */ /* 0x03cea40008000800 */
[----:B--2---:R-:W-:-:S05]  /*0dc0*/  LOP3.LUT R3, R3, 0x38, RZ, 0xb8, !PT ;  /* 0x0000003803037812 */ /* 0x004fca00078eb8ff */
[----:B------:R2:W-:Y:S01]  /*0dd0*/  STS [UR8+0x34], R3 ;  /* 0x00003403ff007988 */ /* 0x0005e20008000808 */
[----:B------:R-:W-:Y:S05]  /*0de0*/  @P3 BRA `(.L_x_31) ;  /* 0x0000000000203947 */ /* 0x000fea0003800000 */
[----:B--2---:R-:W2:Y:S01]  /*0df0*/  LDS R3, [UR8+0x8] ;  /* 0x00000808ff037984 */ /* 0x004ea20008000800 */
[----:B------:R-:W-:-:S05]  /*0e00*/  IMAD.MOV.U32 R4, RZ, RZ, 0x780 ;  /* 0x00000780ff047424 */ /* 0x000fca00078e00ff */
[----:B--2---:R-:W-:-:S05]  /*0e10*/  LOP3.LUT R3, R3, 0x500, R4, 0xd8, !PT ;  /* 0x0000050003037812 */ /* 0x004fca00078ed804 */
[----:B------:R2:W-:Y:S02]  /*0e20*/  STS [UR8+0x8], R3 ;  /* 0x00000803ff007988 */ /* 0x0005e40008000808 */
.L_x_30:
[----:B------:R-:W-:Y:S05]  /*0e30*/  @P3 BRA `(.L_x_32) ;  /* 0x0000000000283947 */ /* 0x000fea0003800000 */
[----:B--2345:R-:W2:Y:S02]  /*0e40*/  LDS R3, [UR8+0x8] ;  /* 0x00000808ff037984 */ /* 0x03cea40008000800 */
[----:B--2---:R-:W-:-:S05]  /*0e50*/  LOP3.LUT R3, R3, 0x1800, RZ, 0xb8, !PT ;  /* 0x0000180003037812 */ /* 0x004fca00078eb8ff */
[----:B------:R3:W-:Y:S02]  /*0e60*/  STS [UR8+0x8], R3 ;  /* 0x00000803ff007988 */ /* 0x0007e40008000808 */
.L_x_31:
[----:B------:R-:W-:Y:S05]  /*0e70*/  @P3 BREAK.RELIABLE B1 ;  /* 0x0000000000013942 */ /* 0x000fea0003800100 */
[----:B------:R-:W-:Y:S05]  /*0e80*/  @P3 BRA `(.L_x_33) ;  /* 0x0000000000243947 */ /* 0x000fea0003800000 */
[----:B--23--:R-:W2:Y:S01]  /*0e90*/  LDS R3, [UR8+0x8] ;  /* 0x00000808ff037984 */ /* 0x00cea20008000800 */
[----:B------:R-:W-:-:S05]  /*0ea0*/  IMAD.MOV.U32 R4, RZ, RZ, 0x6000 ;  /* 0x00006000ff047424 */ /* 0x000fca00078e00ff */
[----:B--2---:R-:W-:-:S04]  /*0eb0*/  LOP3.LUT R3, R3, 0x6000, R4, 0xd8, !PT ;  /* 0x0000600003037812 */ /* 0x004fc800078ed804 */
[----:B------:R-:W-:-:S05]  /*0ec0*/  LOP3.LUT R3, R3, 0x400000, RZ, 0xb8, !PT ;  /* 0x0040000003037812 */ /* 0x000fca00078eb8ff */
[----:B------:R2:W-:Y:S02]  /*0ed0*/  STS [UR8+0x8], R3 ;  /* 0x00000803ff007988 */ /* 0x0005e40008000808 */
.L_x_32:
[----:B------:R-:W-:Y:S05]  /*0ee0*/  BSYNC.RELIABLE B1 ;  /* 0x0000000000017941 */ /* 0x000fea0003800100 */
.L_x_29:
[----:B--2345:R-:W2:Y:S02]  /*0ef0*/  @!P3 LDS R3, [UR8+0x8] ;  /* 0x00000808ff03b984 */ /* 0x03cea40008000800 */
[----:B--2---:R-:W-:-:S05]  /*0f00*/  @!P3 LOP3.LUT R3, R3, 0x8000, RZ, 0xb8, !PT ;  /* 0x000080000303b812 */ /* 0x004fca00078eb8ff */
[----:B------:R4:W-:Y:S02]  /*0f10*/  @!P3 STS [UR8+0x8], R3 ;  /* 0x00000803ff00b988 */ /* 0x0009e40008000808 */
.L_x_33:
[----:B------:R-:W-:Y:S05]  /*0f20*/  BSYNC.RECONVERGENT B2 ;  /* 0x0000000000027941 */ /* 0x000fea0003800200 */
.L_x_28:
[----:B------:R-:W-:Y:S05]  /*0f30*/  WARPSYNC.ALL ;  /* 0x0000000000007948 */ /* 0x000fea0003800000 */
[----:B------:R-:W-:Y:S01]  /*0f40*/  NOP ;  /* 0x0000000000007918 */ /* 0x000fe20000000000 */
[----:B------:R-:W-:-:S04]  /*0f50*/  UIADD3 UR5, UPT, UPT, UR4, 0x80, URZ ;  /* 0x0000008004057890 */ /* 0x000fc8000fffe0ff */
[----:B------:R-:W-:-:S04]  /*0f60*/  UIADD3 UR26, UP0, UPT, UR5, UR20, URZ ;  /* 0x00000014051a7290 */ /* 0x000fc8000ff1e0ff */
[----:B------:R-:W-:Y:S01]  /*0f70*/  ULEA.HI.X.SX32 UR27, UR5, UR21, 0x1, UP0 ;  /* 0x00000015051b7291 */ /* 0x000fe200080f0eff */
[----:B------:R-:W-:Y:S11]  /*0f80*/  @P0 BRA `(.L_x_34) ;  /* 0x0000000000300947 */ /* 0x000ff60003800000 */
        /* <DEDUP_REMOVED lines=12> */
.L_x_34:
[----:B------:R-:W-:Y:S05]  /*1050*/  @P0 BRA `(.L_x_35) ;  /* 0x00000000000c0947 */ /* 0x000fea0003800000 */
[----:B------:R0:W-:Y:S01]  /*1060*/  UTMACMDFLUSH ;  /* 0x00000000000079b7 */ /* 0x0001e20000000000 */
[----:B------:R-:W-:Y:S05]  /*1070*/  @P0 BRA `(.L_x_35) ;  /* 0x0000000000040947 */ /* 0x000fea0003800000 */
[----:B------:R-:W-:-:S04]  /*1080*/  DEPBAR.LE SB0, 0x0 ;  /* 0x000080000000791a */ /* 0x000fc80000000000 */
.L_x_35:
        /* <DEDUP_REMOVED lines=8> */
[----:B---345:R-:W3:Y:S01]  /*1110*/  LDS R3, [UR8+0x8] ;  /* 0x00000808ff037984 */ /* 0x038ee20008000800 */
[----:B------:R-:W4:Y:S01]  /*1120*/  LDC.64 R8, c[0x0][0x390] ;  /* 0x0000e400ff087b82 */ /* 0x000f220000000a00 */
[----:B------:R-:W-:Y:S02]  /*1130*/  IMAD.MOV.U32 R4, RZ, RZ, 0x70 ;  /* 0x00000070ff047424 */ /* 0x000fe400078e00ff */
[----:B----4-:R4:W-:Y:S03]  /*1140*/  STS.64 [UR8], R8 ;  /* 0x00000008ff007988 */ /* 0x0109e60008000a08 */
[----:B---3--:R-:W-:-:S05]  /*1150*/  LOP3.LUT R3, R3, 0x10, R4, 0xd8, !PT ;  /* 0x0000001003037812 */ /* 0x008fca00078ed804 */
[----:B------:R4:W-:Y:S02]  /*1160*/  STS [UR8+0x8], R3 ;  /* 0x00000803ff007988 */ /* 0x0009e40008000808 */
.L_x_37:
[----:B-----5:R-:W-:Y:S05]  /*1170*/  BSYNC.RECONVERGENT B2 ;  /* 0x0000000000027941 */ /* 0x020fea0003800200 */
.L_x_36:
[----:B------:R-:W-:Y:S04]  /*1180*/  BSSY.RECONVERGENT B3, `(.L_x_38) ;  /* 0x0000011000037945 */ /* 0x000fe80003800200 */
[----:B------:R-:W-:Y:S04]  /*1190*/  BSSY.RELIABLE B2, `(.L_x_39) ;  /* 0x000000e000027945 */ /* 0x000fe80003800100 */
[----:B------:R-:W-:Y:S05]  /*11a0*/  @P3 BRA `(.L_x_40) ;  /* 0x0000000000243947 */ /* 0x000fea0003800000 */
[----:B---34-:R-:W3:Y:S01]  /*11b0*/  LDS R3, [UR8+0x34] ;  /* 0x00003408ff037984 */ /* 0x018ee20008000800 */
[----:B------:R-:W-:-:S05]  /*11c0*/  IMAD.MOV.U32 R4, RZ, RZ, 0x3f000000 ;  /* 0x3f000000ff047424 */ /* 0x000fca00078e00ff */
[----:B---3--:R-:W-:-:S05]  /*11d0*/  LOP3.LUT R3, R3, 0xff000000, R4, 0xb8, !PT ;  /* 0xff00000003037812 */ /* 0x008fca00078eb804 */
[----:B------:R3:W-:Y:S01]  /*11e0*/  STS [UR8+0x34], R3 ;  /* 0x00003403ff007988 */ /* 0x0007e20008000808 */
[----:B------:R-:W-:Y:S05]  /*11f0*/  @P3 BRA `(.L_x_41) ;  /* 0x00000000001c3947 */ /* 0x000fea0003800000 */
[----:B---3--:R-:W3:Y:S01]  /*1200*/  LDS R3, [UR8+0x38] ;  /* 0x00003808ff037984 */ /* 0x008ee20008000800 */
[----:B------:R-:W-:-:S05]  /*1210*/  IMAD.MOV.U32 R4, RZ, RZ, 0x7f ;  /* 0x0000007fff047424 */ /* 0x000fca00078e00ff */
[----:B---3--:R-:W-:-:S05]  /*1220*/  LOP3.LUT R3, R3, 0xff, R4, 0xb8, !PT ;  /* 0x000000ff03037812 */ /* 0x008fca00078eb804 */
[----:B------:R5:W-:Y:S02]  /*1230*/  STS [UR8+0x38], R3 ;  /* 0x00003803ff007988 */ /* 0x000be40008000808 */
.L_x_40:
[----:B------:R-:W-:Y:S05]  /*1240*/  @P3 BREAK.RELIABLE B2 ;  /* 0x0000000000023942 */ /* 0x000fea0003800100 */
[----:B------:R-:W-:Y:S05]  /*1250*/  @P3 BRA `(.L_x_42) ;  /* 0x00000000000c3947 */ /* 0x000fea0003800000 */
[----:B------:R2:W-:Y:S02]  /*1260*/  STS [UR8+0x20], R6 ;  /* 0x00002006ff007988 */ /* 0x0005e40008000808 */
.L_x_41:
[----:B------:R-:W-:Y:S05]  /*1270*/  BSYNC.RELIABLE B2 ;  /* 0x0000000000027941 */ /* 0x000fea0003800100 */
.L_x_39:
[----:B------:R2:W-:Y:S02]  /*1280*/  @!P3 STS [UR8+0x24], R2 ;  /* 0x00002402ff00b988 */ /* 0x0005e40008000808 */
.L_x_42:
[----:B------:R-:W-:Y:S05]  /*1290*/  BSYNC.RECONVERGENT B3 ;  /* 0x0000000000037941 */ /* 0x000fea0003800200 */
.L_x_38:
[----:B------:R-:W-:Y:S05]  /*12a0*/  WARPSYNC.ALL ;  /* 0x0000000000007948 */ /* 0x000fea0003800000 */
[----:B------:R-:W-:Y:S01]  /*12b0*/  NOP ;  /* 0x0000000000007918 */ /* 0x000fe20000000000 */
[----:B------:R-:W-:Y:S04]  /*12c0*/  BSSY.RECONVERGENT B3, `(.L_x_43) ;  /* 0x000000e000037945 */ /* 0x000fe80003800200 */
[----:B------:R-:W-:Y:S05]  /*12d0*/  @P3 BRA `(.L_x_44) ;  /* 0x0000000000303947 */ /* 0x000fea0003800000 */
[----:B---345:R-:W3:Y:S01]  /*12e0*/  LDS R3, [UR8+0x34] ;  /* 0x00003408ff037984 */ /* 0x038ee20008000800 */
[----:B------:R-:W4:Y:S03]  /*12f0*/  LDC.64 R4, c[0x0][0x3b8] ;  /* 0x0000ee00ff047b82 */ /* 0x000f260000000a00 */
[----:B--2---:R-:W2:Y:S01]  /*1300*/  LDS R2, [UR8+0x1c] ;  /* 0x00001c08ff027984 */ /* 0x004ea20008000800 */
[C---:B----4-:R-:W-:Y:S01]  /*1310*/  SHF.L.U64.HI R5, R4.reuse, 0x1, R5 ;  /* 0x0000000104057819 */ /* 0x050fe20000010205 */
[----:B------:R-:W-:-:S03]  /*1320*/  IMAD.SHL.U32 R4, R4, 0x2, RZ ;  /* 0x0000000204047824 */ /* 0x000fc600078e00ff */
[--C-:B------:R-:W-:Y:S02]  /*1330*/  SHF.R.U32.HI R7, RZ, 0x4, R5.reuse ;  /* 0x00000004ff077819 */ /* 0x100fe40000011605 */
[----:B------:R-:W-:-:S05]  /*1340*/  SHF.R.U64 R4, R4, 0x4, R5 ;  /* 0x0000000404047819 */ /* 0x000fca0000001205 */
[----:B------:R4:W-:Y:S01]  /*1350*/  STS [UR8+0xc], R4 ;  /* 0x00000c04ff007988 */ /* 0x0009e20008000808 */
[----:B---3--:R-:W-:Y:S02]  /*1360*/  LOP3.LUT R3, R3, 0x7, RZ, 0xb8, !PT ;  /* 0x0000000703037812 */ /* 0x008fe400078eb8ff */
[----:B--2---:R-:W-:-:S03]  /*1370*/  LOP3.LUT R2, R2, 0xf, R7, 0xb8, !PT ;  /* 0x0000000f02027812 */ /* 0x004fc600078eb807 */
[----:B------:R4:W-:Y:S04]  /*1380*/  STS [UR8+0x34], R3 ;  /* 0x00003403ff007988 */ /* 0x0009e80008000808 */
[----:B------:R4:W-:Y:S02]  /*1390*/  STS [UR8+0x1c], R2 ;  /* 0x00001c02ff007988 */ /* 0x0009e40008000808 */
.L_x_44:
[----:B------:R-:W-:Y:S05]  /*13a0*/  BSYNC.RECONVERGENT B3 ;  /* 0x0000000000037941 */ /* 0x000fea0003800200 */
.L_x_43:
[----:B------:R-:W-:Y:S04]  /*13b0*/  BSSY.RECONVERGENT B4, `(.L_x_45) ;  /* 0x000001a000047945 */ /* 0x000fe80003800200 */
[----:B------:R-:W-:Y:S04]  /*13c0*/  BSSY.RELIABLE B3, `(.L_x_46) ;  /* 0x0000015000037945 */ /* 0x000fe80003800100 */
[----:B------:R-:W-:Y:S05]  /*13d0*/  @P3 BRA `(.L_x_47) ;  /* 0x0000000000203947 */ /* 0x000fea0003800000 */
[----:B--2-4-:R-:W2:Y:S02]  /*13e0*/  LDS R2, [UR8+0x34] ;  /* 0x00003408ff027984 */ /* 0x014ea40008000800 */
[----:B--2---:R-:W-:-:S05]  /*13f0*/  LOP3.LUT R2, R2, 0x38, RZ, 0xb8, !PT ;  /* 0x0000003802027812 */ /* 0x004fca00078eb8ff */
[----:B------:R2:W-:Y:S01]  /*1400*/  STS [UR8+0x34], R2 ;  /* 0x00003402ff007988 */ /* 0x0005e20008000808 */
[----:B------:R-:W-:Y:S05]  /*1410*/  @P3 BRA `(.L_x_48) ;  /* 0x0000000000203947 */ /* 0x000fea0003800000 */
[----:B--2---:R-:W2:Y:S01]  /*1420*/  LDS R2, [UR8+0x8] ;  /* 0x00000808ff027984 */ /* 0x004ea20008000800 */
[----:B---3-5:R-:W-:-:S05]  /*1430*/  IMAD.MOV.U32 R3, RZ, RZ, 0x780 ;  /* 0x00000780ff037424 */ /* 0x028fca00078e00ff */
[----:B--2---:R-:W-:-:S05]  /*1440*/  LOP3.LUT R2, R2, 0x500, R3, 0xd8, !PT ;  /* 0x0000050002027812 */ /* 0x004fca00078ed803 */
[----:B------:R2:W-:Y:S02]  /*1450*/  STS [UR8+0x8], R2 ;  /* 0x00000802ff007988 */ /* 0x0005e40008000808 */
.L_x_47:
[----:B------:R-:W-:Y:S05]  /*1460*/  @P3 BRA `(.L_x_49) ;  /* 0x0000000000283947 */ /* 0x000fea0003800000 */
[----:B--2-4-:R-:W2:Y:S02]  /*1470*/  LDS R2, [UR8+0x8] ;  /* 0x00000808ff027984 */ /* 0x014ea40008000800 */
[----:B--2---:R-:W-:-:S05]  /*1480*/  LOP3.LUT R2, R2, 0x1800, RZ, 0xb8, !PT ;  /* 0x0000180002027812 */ /* 0x004fca00078eb8ff */
[----:B------:R4:W-:Y:S02]  /*1490*/  STS [UR8+0x8], R2 ;  /* 0x00000802ff007988 */ /* 0x0009e40008000808 */
.L_x_48:
[----:B------:R-:W-:Y:S05]  /*14a0*/  @P3 BREAK.RELIABLE B3 ;  /* 0x0000000000033942 */ /* 0x000fea0003800100 */
[----:B------:R-:W-:Y:S05]  /*14b0*/  @P3 BRA `(.L_x_50) ;  /* 0x0000000000243947 */ /* 0x000fea0003800000 */
[----:B--2-4-:R-:W2:Y:S01]  /*14c0*/  LDS R2, [UR8+0x8] ;  /* 0x00000808ff027984 */ /* 0x014ea20008000800 */
[----:B---3-5:R-:W-:-:S05]  /*14d0*/  IMAD.MOV.U32 R3, RZ, RZ, 0x6000 ;  /* 0x00006000ff037424 */ /* 0x028fca00078e00ff */
[----:B--2---:R-:W-:-:S04]  /*14e0*/  LOP3.LUT R2, R2, 0x6000, R3, 0xd8, !PT ;  /* 0x0000600002027812 */ /* 0x004fc800078ed803 */
[----:B------:R-:W-:-:S05]  /*14f0*/  LOP3.LUT R2, R2, 0x400000, RZ, 0xb8, !PT ;  /* 0x0040000002027812 */ /* 0x000fca00078eb8ff */
[----:B------:R2:W-:Y:S02]  /*1500*/  STS [UR8+0x8], R2 ;  /* 0x00000802ff007988 */ /* 0x0005e40008000808 */
.L_x_49:
[----:B------:R-:W-:Y:S05]  /*1510*/  BSYNC.RELIABLE B3 ;  /* 0x0000000000037941 */ /* 0x000fea0003800100 */
.L_x_46:
[----:B--2-4-:R-:W2:Y:S02]  /*1520*/  @!P3 LDS R2, [UR8+0x8] ;  /* 0x00000808ff02b984 */ /* 0x014ea40008000800 */
[----:B--2---:R-:W-:-:S05]  /*1530*/  @!P3 LOP3.LUT R2, R2, 0x8000, RZ, 0xb8, !PT ;  /* 0x000080000202b812 */ /* 0x004fca00078eb8ff */
[----:B------:R2:W-:Y:S02]  /*1540*/  @!P3 STS [UR8+0x8], R2 ;  /* 0x00000802ff00b988 */ /* 0x0005e40008000808 */
.L_x_50:
[----:B------:R-:W-:Y:S05]  /*1550*/  BSYNC.RECONVERGENT B4 ;  /* 0x0000000000047941 */ /* 0x000fea0003800200 */
.L_x_45:
[----:B------:R-:W-:Y:S05]  /*1560*/  WARPSYNC.ALL ;  /* 0x0000000000007948 */ /* 0x000fea0003800000 */
[----:B------:R-:W-:Y:S01]  /*1570*/  NOP ;  /* 0x0000000000007918 */ /* 0x000fe20000000000 */
[----:B------:R-:W-:-:S04]  /*1580*/  UIADD3 UR4, UPT, UPT, UR4, 0x100, URZ ;  /* 0x0000010004047890 */ /* 0x000fc8000fffe0ff */
[----:B------:R-:W-:-:S04]  /*1590*/  UIADD3 UR20, UP0, UPT, UR4, UR20, URZ ;  /* 0x0000001404147290 */ /* 0x000fc8000ff1e0ff */
[----:B------:R-:W-:Y:S01]  /*15a0*/  ULEA.HI.X.SX32 UR21, UR4, UR21, 0x1, UP0 ;  /* 0x0000001504157291 */ /* 0x000fe200080f0eff */
[----:B------:R-:W-:Y:S11]  /*15b0*/  @P0 BRA `(.L_x_51) ;  /* 0x0000000000300947 */ /* 0x000ff60003800000 */
[----:B--2-4-:R-:W2:Y:S01]  /*15c0*/  S2R R2, SR_LANEID ;  /* 0x0000000000027919 */ /* 0x014ea20000000000 */
[----:B------:R-:W-:Y:S05]  /*15d0*/  WARPSYNC.ALL ;  /* 0x0000000000007948 */ /* 0x000fea0003800000 */
[----:B------:R-:W-:Y:S01]  /*15e0*/  NOP ;  /* 0x0000000000007918 */ /* 0x000fe20000000000 */
[----:B--2---:R-:W-:-:S05]  /*15f0*/  IMAD.SHL.U32 R4, R2, 0x4, RZ ;  /* 0x0000000402047824 */ /* 0x004fca00078e00ff */
[----:B------:R-:W2:Y:S01]  /*1600*/  LDS R5, [R4+UR8] ;  /* 0x0000000804057984 */ /* 0x000ea20008000800 */
[----:B------:R-:W-:-:S05]  /*1610*/  IADD3 R2, P1, PT, R4, UR20, RZ ;  /* 0x0000001404027c10 */ /* 0x000fca000ff3e0ff */
[----:B---3-5:R-:W-:-:S05]  /*1620*/  IMAD.X R3, RZ, RZ, UR21, P1 ;  /* 0x00000015ff037e24 */ /* 0x028fca00088e06ff */
[----:B--2---:R2:W3:Y:S01]  /*1630*/  ATOMG.E.EXCH.STRONG.GPU PT, RZ, [R2], R5 ;  /* 0x0000000502ff73a8 */ /* 0x0044e200041ee100 */
[----:B------:R-:W-:-:S04]  /*1640*/  DEPBAR {5,4,3,2,1,0} ;  /* 0x0000003f0000791a */ /* 0x000fc80000000000 */
[----:B------:R-:W4:Y:S02]  /*1650*/  CCTL.E.C.LDCU.IV.DEEP [UR20] ;  /* 0x0000000014007540 */ /* 0x000f240009c08000 */
[----:B----4-:R2:W-:Y:S01]  /*1660*/  UTMACCTL.IV [UR20] ;  /* 0x00000000140079b9 */ /* 0x0105e20008000000 */
[----:B------:R-:W-:Y:S01]  /*1670*/  NOP ;  /* 0x0000000000007918 */ /* 0x000fe20000000000 */
.L_x_51:
[----:B------:R-:W-:Y:S05]  /*1680*/  @P0 BRA `(.L_x_52) ;  /* 0x00000000000c0947 */ /* 0x000fea0003800000 */
[----:B------:R0:W-:Y:S01]  /*1690*/  UTMACMDFLUSH ;  /* 0x00000000000079b7 */ /* 0x0001e20000000000 */
[----:B------:R-:W-:Y:S05]  /*16a0*/  @P0 BRA `(.L_x_52) ;  /* 0x0000000000040947 */ /* 0x000fea0003800000 */
[----:B------:R-:W-:-:S04]  /*16b0*/  DEPBAR.LE SB0, 0x0 ;  /* 0x000080000000791a */ /* 0x000fc80000000000 */
.L_x_52:
[----:B------:R-:W-:Y:S05]  /*16c0*/  WARPSYNC.ALL ;  /* 0x0000000000007948 */ /* 0x000fea0003800000 */
[----:B------:R-:W-:Y:S01]  /*16d0*/  NOP ;  /* 0x0000000000007918 */ /* 0x000fe20000000000 */
[----:B---3--:R-:W-:Y:S01]  /*16e0*/  BAR.SYNC.DEFER_BLOCKING 0x0 ;  /* 0x0000000000007b1d */ /* 0x008fe20000010000 */
[----:B--2-4-:R-:W-:Y:S01]  /*16f0*/  SHF.R.U32.HI R2, RZ, 0x5, R0 ;  /* 0x00000005ff027819 */ /* 0x014fe20000011600 */
[----:B------:R-:W-:-:S03]  /*1700*/  UIADD3 UR12, UPT, UPT, UR8, 0x12020, URZ ;  /* 0x00012020080c7890 */ /* 0x000fc6000fffe0ff */
[----:B------:R-:W-:Y:S01]  /*1710*/  R2UR UR22, R2 ;  /* 0x00000000021672ca */ /* 0x000fe200000e0000 */
[----:B------:R-:W-:Y:S01]  /*1720*/  VOTEU.ALL UP0, P3 ;  /* 0x0000000000ff7886 */ /* 0x000fe20001800000 */
[----:B------:R-:W-:Y:S01]  /*1730*/  UMOV UR4, 0x1 ;  /* 0x0000000100047882 */ /* 0x000fe20000000000 */
[----:B------:R-:W-:Y:S01]  /*1740*/  VOTEU.ALL UP1, P3 ;  /* 0x0000000000ff7886 */ /* 0x000fe20001820000 */
[----:B------:R-:W-:Y:S02]  /*1750*/  BSSY.RECONVERGENT B4, `(.L_x_53) ;  /* 0x0000018000047945 */ /* 0x000fe40003800200 */
[----:B------:R-:W-:-:S04]  /*1760*/  @!UP0 UIADD3 UR10, UPT, UPT, -UR4, 0x100000, URZ ;  /* 0x00100000040a8890 */ /* 0x000fc8000fffe1ff */
[----:B------:R-:W-:Y:S02]  /*1770*/  @!UP0 USHF.L.U32 UR11, UR10, 0xb, URZ ;  /* 0x0000000b0a0b8899 */ /* 0x000fe400080006ff */
[----:B------:R-:W-:Y:S02]  /*1780*/  @!UP0 USHF.L.U32 UR10, UR10, 0x1, URZ ;  /* 0x000000010a0a8899 */ /* 0x000fe400080006ff */
[----:B------:R-:W-:-:S04]  /*1790*/  @!UP0 UIADD3 UR4, UPT, UPT, -UR4, 0x100000, URZ ;  /* 0x0010000004048890 */ /* 0x000fc8000fffe1ff */
[----:B------:R-:W-:Y:S02]  /*17a0*/  @!UP0 USHF.L.U32 UR5, UR4, 0xb, URZ ;  /* 0x0000000b04058899 */ /* 0x000fe400080006ff */
[----:B------:R-:W-:Y:S01]  /*17b0*/  @!UP0 USHF.L.U32 UR4, UR4, 0x1, URZ ;  /* 0x0000000104048899 */ /* 0x000fe200080006ff */
[----:B------:R-:W-:Y:S01]  /*17c0*/  VOTEU.ALL UP0, P3 ;  /* 0x0000000000ff7886 */ /* 0x000fe20001800000 */
[----:B------:R-:W2:Y:S04]  /*17d0*/  FENCE.VIEW.ASYNC.S ;  /* 0x00000000000073c6 */ /* 0x000ea80000000000 */
[----:B--2---:R2:W3:Y:S06]  /*17e0*/  @!UP0 SYNCS.EXCH.64 URZ, [UR8+0x12000], UR10 ;  /* 0x0120000a08ff85b2 */ /* 0x0044ec0008000100 */
[----:B------:R2:W3:Y:S02]  /*17f0*/  @!UP1 SYNCS.EXCH.64 URZ, [UR8+0x12020], UR4 ;  /* 0x0120200408ff95b2 */ /* 0x0004e40008000100 */
[----:B---3--:R-:W-:Y:S06]  /*1800*/  BAR.SYNC.DEFER_BLOCKING 0x0 ;  /* 0x0000000000007b1d */ /* 0x008fec0000010000 */
[----:B------:R-:W-:Y:S05]  /*1810*/  @P3 BRA `(.L_x_54) ;  /* 0x00000000002c3947 */ /* 0x000fea0003800000 */
[----:B--2---:R-:W-:Y:S02]  /*1820*/  UMOV UR4, 0x1 ;  /* 0x0000000100047882 */ /* 0x004fe40000000000 */
[----:B------:R-:W-:-:S04]  /*1830*/  UIADD3 UR10, UPT, UPT, -UR4, 0x100000, URZ ;  /* 0x00100000040a7890 */ /* 0x000fc8000fffe1ff */
[----:B------:R-:W-:Y:S02]  /*1840*/  USHF.L.U32 UR11, UR10, 0xb, URZ ;  /* 0x0000000b0a0b7899 */ /* 0x000fe400080006ff */
[----:B------:R-:W-:Y:S02]  /*1850*/  USHF.L.U32 UR10, UR10, 0x1, URZ ;  /* 0x000000010a0a7899 */ /* 0x000fe400080006ff */
[----:B------:R-:W-:-:S04]  /*1860*/  UIADD3 UR4, UPT, UPT, -UR4, 0x100000, URZ ;  /* 0x0010000004047890 */ /* 0x000fc8000fffe1ff */
[----:B------:R-:W-:Y:S02]  /*1870*/  USHF.L.U32 UR5, UR4, 0xb, URZ ;  /* 0x0000000b04057899 */ /* 0x000fe400080006ff */
[----:B------:R-:W-:Y:S01]  /*1880*/  USHF.L.U32 UR4, UR4, 0x1, URZ ;  /* 0x0000000104047899 */ /* 0x000fe200080006ff */
[----:B------:R-:W2:Y:S03]  /*1890*/  FENCE.VIEW.ASYNC.S ;  /* 0x00000000000073c6 */ /* 0x000ea60000000000 */
[----:B--2---:R3:W4:Y:S08]  /*18a0*/  SYNCS.EXCH.64 URZ, [UR8+0x12008], UR10 ;  /* 0x0120080a08ff75b2 */ /* 0x0047300008000100 */
[----:B------:R3:W2:Y:S02]  /*18b0*/  SYNCS.EXCH.64 URZ, [UR8+0x12028], UR4 ;  /* 0x0120280408ff75b2 */ /* 0x0006a40008000100 */
[----:B---3--:R-:W-:Y:S01]  /*18c0*/  NOP ;  /* 0x0000000000007918 */ /* 0x008fe20000000000 */
.L_x_54:
[----:B--2---:R-:W-:Y:S05]  /*18d0*/  BSYNC.RECONVERGENT B4 ;  /* 0x0000000000047941 */ /* 0x004fea0003800200 */
.L_x_53:
[----:B----4-:R-:W-:Y:S01]  /*18e0*/  BAR.SYNC.DEFER_BLOCKING 0x0 ;  /* 0x0000000000007b1d */ /* 0x010fe20000010000 */
[----:B------:R-:W-:Y:S01]  /*18f0*/  USHF.L.U32 UR15, UR7, 0x7, URZ ;  /* 0x00000007070f7899 */ /* 0x000fe200080006ff */
[----:B------:R-:W-:Y:S01]  /*1900*/  ISETP.GE.AND P0, PT, R12, 0x1, PT ;  /* 0x000000010c00780c */ /* 0x000fe20003f06270 */
[----:B------:R-:W-:-:S03]  /*1910*/  USHF.L.U32 UR18, UR9, 0x6, URZ ;  /* 0x0000000609127899 */ /* 0x000fc600080006ff */
[----:B------:R-:W-:Y:S04]  /*1920*/  BSSY.RECONVERGENT B4, `(.L_x_55) ;  /* 0x000000d000047945 */ /* 0x000fe80003800200 */
[----:B------:R-:W-:Y:S05]  /*1930*/  @P3 BRA `(.L_x_56) ;  /* 0x00000000002c3947 */ /* 0x000fea0003800000 */
[----:B------:R-:W-:Y:S02]  /*1940*/  UMOV UR4, 0x1 ;  /* 0x0000000100047882 */ /* 0x000fe40000000000 */
[----:B------:R-:W-:-:S04]  /*1950*/  UIADD3 UR10, UPT, UPT, -UR4, 0x100000, URZ ;  /* 0x00100000040a7890 */ /* 0x000fc8000fffe1ff */
[----:B------:R-:W-:Y:S02]  /*1960*/  USHF.L.U32 UR11, UR10, 0xb, URZ ;  /* 0x0000000b0a0b7899 */ /* 0x000fe400080006ff */
[----:B------:R-:W-:Y:S02]  /*1970*/  USHF.L.U32 UR10, UR10, 0x1, URZ ;  /* 0x000000010a0a7899 */ /* 0x000fe400080006ff */
[----:B------:R-:W-:-:S04]  /*1980*/  UIADD3 UR4, UPT, UPT, -UR4, 0x100000, URZ ;  /* 0x0010000004047890 */ /* 0x000fc8000fffe1ff */
[----:B------:R-:W-:Y:S02]  /*1990*/  USHF.L.U32 UR5, UR4, 0xb, URZ ;  /* 0x0000000b04057899 */ /* 0x000fe400080006ff */
[----:B------:R-:W-:Y:S01]  /*19a0*/  USHF.L.U32 UR4, UR4, 0x1, URZ ;  /* 0x0000000104047899 */ /* 0x000fe200080006ff */
[----:B------:R-:W2:Y:S03]  /*19b0*/  FENCE.VIEW.ASYNC.S ;  /* 0x00000000000073c6 */ /* 0x000ea60000000000 */
[----:B--2---:R2:W3:Y:S08]  /*19c0*/  SYNCS.EXCH.64 URZ, [UR8+0x12010], UR10 ;  /* 0x0120100a08ff75b2 */ /* 0x0044f00008000100 */
[----:B------:R2:W4:Y:S01]  /*19d0*/  SYNCS.EXCH.64 URZ, [UR8+0x12030], UR4 ;  /* 0x0120300408ff75b2 */ /* 0x0005220008000100 */
[----:B------:R-:W-:Y:S01]  /*19e0*/  NOP ;  /* 0x0000000000007918 */ /* 0x000fe20000000000 */
.L_x_56:
[----:B--2---:R-:W-:Y:S05]  /*19f0*/  BSYNC.RECONVERGENT B4 ;  /* 0x0000000000047941 */ /* 0x004fea0003800200 */
.L_x_55:
[----:B------:R-:W-:Y:S05]  /*1a00*/  @!P0 BRA `(.L_x_57) ;  /* 0x0000000800748947 */ /* 0x000fea0003800000 */
[----:B---34-:R-:W-:Y:S01]  /*1a10*/  BAR.SYNC.DEFER_BLOCKING 0x0 ;  /* 0x0000000000007b1d */ /* 0x018fe20000010000 */
[----:B------:R-:W-:Y:S01]  /*1a20*/  @!P3 IMAD.MOV.U32 R2, RZ, RZ, 0x6000 ;  /* 0x00006000ff02b424 */ /* 0x000fe200078e00ff */
[----:B------:R-:W-:Y:S02]  /*1a30*/  ELECT P1, URZ, PT ;  /* 0x0000000000ff782f */ /* 0x000fe40003820000 */
[----:B------:R-:W-:Y:S02]  /*1a40*/  ELECT P0, URZ, PT ;  /* 0x0000000000ff782f */ /* 0x000fe40003800000 */
[C---:B------:R-:W-:Y:S01]  /*1a50*/  ISETP.LT.U32.AND P1, PT, R68.reuse, 0x20, P1 ;  /* 0x000000204400780c */ /* 0x040fe20000f21070 */
[----:B------:R-:W-:Y:S01]  /*1a60*/  UMOV UR11, UR15 ;  /* 0x0000000f000b7c82 */ /* 0x000fe20008000000 */
[----:B------:R-:W-:Y:S01]  /*1a70*/  ISETP.LT.U32.AND P0, PT, R68, 0x20, P0 ;  /* 0x000000204400780c */ /* 0x000fe20000701070 */
[----:B------:R-:W-:-:S10]  /*1a80*/  UIADD3 UR16, UPT, UPT, UR8, 0xc000, URZ ;  /* 0x0000c00008107890 */ /* 0x000fd4000fffe0ff */
[----:B------:R-:W-:Y:S01]  /*1a90*/  VOTEU.ANY UP0, P1 ;  /* 0x0000000000ff7886 */ /* 0x000fe20000800100 */
[----:B------:R-:W-:Y:S01]  /*1aa0*/  VOTEU.ANY UP2, P1 ;  /* 0x0000000000ff7886 */ /* 0x000fe20000840100 */
[----:B------:R-:W-:Y:S01]  /*1ab0*/  VOTEU.ANY UP1, P0 ;  /* 0x0000000000ff7886 */ /* 0x000fe20000020100 */
[----:B------:R-:W-:Y:S01]  /*1ac0*/  VOTEU.ANY UP3, P0 ;  /* 0x0000000000ff7886 */ /* 0x000fe20000060100 */
[----:B------:R2:W-:Y:S01]  /*1ad0*/  @!P3 SYNCS.ARRIVE.TRANS64 RZ, [UR8+0x12000], R2 ;  /* 0x01200002ffffb9a7 */ /* 0x0005e20008000008 */
[----:B------:R3:W-:Y:S06]  /*1ae0*/  MEMBAR.ALL.CTA ;  /* 0x0000000000007992 */ /* 0x0007ec0000008000 */
[----:B---3--:R-:W3:Y:S01]  /*1af0*/  FENCE.VIEW.ASYNC.S ;  /* 0x00000000000073c6 */ /* 0x008ee20000000000 */
[----:B------:R-:W-:Y:S01]  /*1b00*/  @UP0 UIADD3 UR9, UPT, UPT, UR8, 0x12000, URZ ;  /* 0x0001200008090890 */ /* 0x000fe2000fffe0ff */
[----:B------:R-:W-:Y:S01]  /*1b10*/  @UP0 UMOV UR10, URZ ;  /* 0x000000ff000a0c82 */ /* 0x000fe20008000000 */
[----:B------:R-:W-:Y:S01]  /*1b20*/  @UP1 UIADD3 UR17, UPT, UPT, UR8, 0x12000, URZ ;  /* 0x0001200008111890 */ /* 0x000fe2000fffe0ff */
[----:B------:R-:W-:Y:S01]  /*1b30*/  @UP1 UMOV UR19, URZ ;  /* 0x000000ff00131c82 */ /* 0x000fe20008000000 */
[----:B------:R-:W-:Y:S01]  /*1b40*/  UISETP.NE.U32.AND UP0, UPT, UR22, URZ, UPT ;  /* 0x000000ff1600728c */ /* 0x000fe2000bf05070 */
[----:B---3--:R-:W-:Y:S06]  /*1b50*/  BAR.SYNC.DEFER_BLOCKING 0x0 ;  /* 0x0000000000007b1d */ /* 0x008fec0000010000 */
[----:B------:R2:W-:Y:S02]  /*1b60*/  @UP2 UTMALDG.2D [UR8], [UR24] ;  /* 0x00000008180025b4 */ /* 0x0005e40008008000 */
[----:B------:R-:W-:Y:S06]  /*1b70*/  BAR.SYNC.DEFER_BLOCKING 0x0 ;  /* 0x0000000000007b1d */ /* 0x000fec0000010000 */
[----:B------:R2:W-:Y:S02]  /*1b80*/  @UP3 UTMALDG.2D [UR16], [UR26] ;  /* 0x000000101a0035b4 */ /* 0x0005e40008008000 */
[----:B------:R-:W-:Y:S06]  /*1b90*/  BAR.SYNC.DEFER_BLOCKING 0x0 ;  /* 0x0000000000007b1d */ /* 0x000fec0000010000 */
[----:B------:R-:W3:Y:S02]  /*1ba0*/  SYNCS.PHASECHK.TRANS64.TRYWAIT P0, [UR8+0x12000], RZ ;  /* 0x012000ffff0075a7 */ /* 0x000ee40008001108 */
[----:B--23--:R-:W-:Y:S05]  /*1bb0*/  @!P0 BRA `(.L_x_58) ;  /* 0x0000001000148947 */ /* 0x00cfea0003800000 */
.L_x_74:
[----:B------:R-:W-:Y:S05]  /*1bc0*/  BRA.U UP0, `(.L_x_59) ;  /* 0x0000000100747547 */ /* 0x000fea000b800000 */
[----:B------:R-:W-:Y:S02]  /*1bd0*/  USHF.R.U32.HI UR6, URZ, 0x4, UR8 ;  /* 0x00000004ff067899 */ /* 0x000fe40008011608 */
[----:B------:R-:W-:Y:S02]  /*1be0*/  USHF.R.U32.HI UR10, URZ, 0x4, UR16 ;  /* 0x00000004ff0a7899 */ /* 0x000fe40008011610 */
[----:B------:R-:W-:Y:S02]  /*1bf0*/  USGXT.U32 UR6, UR6, 0xe ;  /* 0x0000000e0606789a */ /* 0x000fe40008000000 */
[----:B------:R-:W-:Y:S02]  /*1c00*/  USGXT.U32 UR10, UR10, 0xe ;  /* 0x0000000e0a0a789a */ /* 0x000fe40008000000 */
[----:B------:R-:W-:Y:S02]  /*1c10*/  UIADD3 UR32, UP0, UPT, UR6, 0x2, URZ ;  /* 0x0000000206207890 */ /* 0x000fe4000ff1e0ff */
[----:B------:R-:W-:Y:S01]  /*1c20*/  UIADD3 UR34, UP1, UPT, UR10, 0x80, URZ ;  /* 0x000000800a227890 */ /* 0x000fe2000ff3e0ff */
[----:B------:R-:W-:Y:S01]  /*1c30*/  UMOV UR4, URZ ;  /* 0x000000ff00047c82 */ /* 0x000fe20008000000 */
[----:B------:R-:W-:Y:S01]  /*1c40*/  UMOV UR5, URZ ;  /* 0x000000ff00057c82 */ /* 0x000fe20008000000 */
[----:B------:R-:W-:-:S02]  /*1c50*/  UIADD3.X UR33, UPT, UPT, UR4, 0x40004040, URZ, UP0, !UPT ;  /* 0x4000404004217890 */ /* 0x000fc400087fe4ff */
[----:B------:R-:W-:Y:S02]  /*1c60*/  UIADD3.X UR35, UPT, UPT, UR5, 0x40004040, URZ, UP1, !UPT ;  /* 0x4000404005237890 */ /* 0x000fe40008ffe4ff */
[----:B------:R-:W-:Y:S02]  /*1c70*/  UIADD3.64 UR4, UPT, UPT, UR32, 0x2, URZ ;  /* 0x0000000220047897 */ /* 0x000fe4000fffe0ff */
[----:B------:R-:W-:Y:S02]  /*1c80*/  UIADD3.64 UR16, UPT, UPT, UR34, 0x80, URZ ;  /* 0x0000008022107897 */ /* 0x000fe4000fffe0ff */
[----:B------:R-:W-:Y:S02]  /*1c90*/  UIADD3.64 UR28, UPT, UPT, UR32, 0x4, URZ ;  /* 0x00000004201c7897 */ /* 0x000fe4000fffe0ff */
[----:B------:R-:W-:Y:S01]  /*1ca0*/  UIADD3.64 UR30, UPT, UPT, UR34, 0x100, URZ ;  /* 0x00000100221e7897 */ /* 0x000fe2000fffe0ff */
[----:B------:R-:W-:Y:S01]  /*1cb0*/  UMOV UR36, 0x0 ;  /* 0x0000000000247882 */ /* 0x000fe20000000000 */
[----:B------:R-:W-:Y:S01]  /*1cc0*/  UMOV UR37, 0x8110490 ;  /* 0x0811049000257882 */ /* 0x000fe20000000000 */
[----:B------:R-:W-:Y:S01]  /*1cd0*/  UMOV UR7, 0x40004040 ;  /* 0x4000404000077882 */ /* 0x000fe20000000000 */
[----:B------:R-:W-:Y:S01]  /*1ce0*/  UMOV UR11, 0x40004040 ;  /* 0x40004040000b7882 */ /* 0x000fe20000000000 */
[----:B------:R-:W-:Y:S01]  /*1cf0*/  UMOV UR38, 0x0 ;  /* 0x0000000000267882 */ /* 0x000fe20000000000 */
[----:B------:R-:W-:Y:S01]  /*1d00*/  UMOV UR39, 0x8110490 ;  /* 0x0811049000277882 */ /* 0x000fe20000000000 */
[----:B------:R-:W-:Y:S01]  /*1d10*/  UMOV UR40, 0x0 ;  /* 0x0000000000287882 */ /* 0x000fe20000000000 */
[----:B------:R-:W-:Y:S01]  /*1d20*/  UMOV UR41, 0x8110490 ;  /* 0x0811049000297882 */ /* 0x000fe20000000000 */
[----:B------:R2:W-:Y:S01]  /*1d30*/  UTCHMMA gdesc[UR6], gdesc[UR10], tmem[UR23], tmem[UR36], idesc[UR37], !UPT ;  /* 0x00ff240a060075ea */ /* 0x0005e2000f800017 */
[----:B------:R-:W-:Y:S01]  /*1d40*/  UMOV UR42, 0x0 ;  /* 0x00000000002a7882 */ /* 0x000fe20000000000 */
[----:B------:R-:W-:Y:S01]  /*1d50*/  UMOV UR43, 0x8110490 ;  /* 0x08110490002b7882 */ /* 0x000fe20000000000 */
[----:B------:R2:W-:Y:S01]  /*1d60*/  UTCHMMA gdesc[UR32], gdesc[UR34], tmem[UR23], tmem[UR38], idesc[UR39], UPT ;  /* 0x00ff2622200075ea */ /* 0x0005e2000b800017 */
[----:B------:R2:W-:Y:S01]  /*1d70*/  UTCHMMA gdesc[UR4], gdesc[UR16], tmem[UR23], tmem[UR40], idesc[UR41], UPT ;  /* 0x00ff2810040075ea */ /* 0x0005e2000b800017 */
[----:B------:R2:W-:Y:S01]  /*1d80*/  UTCHMMA gdesc[UR28], gdesc[UR30], tmem[UR23], tmem[UR42], idesc[UR43], UPT ;  /* 0x00ff2a1e1c0075ea */ /* 0x0005e2000b800017 */
[----:B------:R-:W-:Y:S01]  /*1d90*/  NOP ;  /* 0x0000000000007918 */ /* 0x000fe20000000000 */
.L_x_59:
[----:B------:R-:W-:Y:S01]  /*1da0*/  ELECT P0, URZ, PT ;  /* 0x0000000000ff782f */ /* 0x000fe20003800000 */
[----:B--2---:R-:W-:Y:S01]  /*1db0*/  UMOV UR4, UR12 ;  /* 0x0000000c00047c82 */ /* 0x004fe20008000000 */
[----:B------:R-:W-:Y:S02]  /*1dc0*/  UMOV UR5, URZ ;  /* 0x000000ff00057c82 */ /* 0x000fe40008000000 */
[----:B------:R-:W-:-:S13]  /*1dd0*/  ISETP.LT.U32.AND P0, PT, R68, 0x20, P0 ;  /* 0x000000204400780c */ /* 0x000fda0000701070 */
[----:B------:R-:W-:Y:S01]  /*1de0*/  VOTEU.ANY UP0, P0 ;  /* 0x0000000000ff7886 */ /* 0x000fe20000000100 */
[----:B------:R-:W-:Y:S01]  /*1df0*/  VOTEU.ANY UP1, P0 ;  /* 0x0000000000ff7886 */ /* 0x000fe20000020100 */
[----:B------:R-:W-:-:S03]  /*1e00*/  ISETP.GE.U32.AND P0, PT, R12, 0x41, PT ;  /* 0x000000410c00780c */ /* 0x000fc60003f06070 */
[----:B------:R-:W-:Y:S02]  /*1e10*/  @UP0 UMOV UR4, UR4 ;  /* 0x0000000400040c82 */ /* 0x000fe40008000000 */
[----:B------:R2:W-:Y:S01]  /*1e20*/  @UP1 UTCBAR [UR4], URZ ;  /* 0x000000ff040013e9 */ /* 0x0005e200080000ff */
[----:B------:R-:W-:Y:S06]  /*1e30*/  BAR.SYNC.DEFER_BLOCKING 0x0 ;  /* 0x0000000000007b1d */ /* 0x000fec0000010000 */
[----:B------:R-:W3:Y:S02]  /*1e40*/  SYNCS.PHASECHK.TRANS64.TRYWAIT P1, [UR8+0x12020], RZ ;  /* 0x012020ffff0075a7 */ /* 0x000ee40008021108 */
[----:B--23--:R-:W-:Y:S05]  /*1e50*/  @!P1 BRA `(.L_x_60) ;  /* 0x0000000c00789947 */ /* 0x00cfea0003800000 */
.L_x_75:
[----:B------:R-:W-:Y:S01]  /*1e60*/  UMOV UR4, URZ ;  /* 0x000000ff00047c82 */ /* 0x000fe20008000000 */
[----:B------:R-:W-:Y:S05]  /*1e70*/  @!P0 BRA `(.L_x_57) ;  /* 0x0000000400588947 */ /* 0x000fea0003800000 */
[----:B------:R-:W2:Y:S01]  /*1e80*/  LDCU UR29, c[0x0][0x3a0] ;  /* 0x00007400ff1d77ac */ /* 0x000ea20008000800 */
[----:B------:R-:W-:Y:S01]  /*1e90*/  UMOV UR9, 0x1 ;  /* 0x0000000100097882 */ /* 0x000fe20000000000 */
[----:B------:R-:W-:-:S05]  /*1ea0*/  UMOV UR14, 0x40 ;  /* 0x00000040000e7882 */ /* 0x000fca0000000000 */
.L_x_64:
[----:B------:R-:W-:Y:S01]  /*1eb0*/  BAR.SYNC.DEFER_BLOCKING 0x0 ;  /* 0x0000000000007b1d */ /* 0x000fe20000010000 */
[----:B------:R-:W-:Y:S01]  /*1ec0*/  ULEA UR28, UR9, UR8, 0x3 ;  /* 0x00000008091c7291 */ /* 0x000fe2000f8e18ff */
[----:B------:R-:W-:Y:S01]  /*1ed0*/  @!P3 IMAD.MOV.U32 R2, RZ, RZ, 0x6000 ;  /* 0x00006000ff02b424 */ /* 0x000fe200078e00ff */
[----:B------:R-:W-:Y:S01]  /*1ee0*/  ELECT P1, URZ, PT ;  /* 0x0000000000ff782f */ /* 0x000fe20003820000 */
[----:B------:R-:W-:-:S03]  /*1ef0*/  ULEA UR12, UR9, UR8, 0xe ;  /* 0x00000008090c7291 */ /* 0x000fc6000f8e70ff */
[----:B------:R-:W-:Y:S02]  /*1f00*/  ISETP.LT.U32.AND P1, PT, R68, 0x20, P1 ;  /* 0x000000204400780c */ /* 0x000fe40000f21070 */
[----:B------:R-:W-:Y:S01]  /*1f10*/  ELECT P0, URZ, PT ;  /* 0x0000000000ff782f */ /* 0x000fe20003800000 */
[----:B------:R-:W-:-:S03]  /*1f20*/  ULEA UR16, UR9, UR8, 0xd ;  /* 0x0000000809107291 */ /* 0x000fc6000f8e68ff */
[----:B------:R-:W-:Y:S01]  /*1f30*/  ISETP.LT.U32.AND P0, PT, R68, 0x20, P0 ;  /* 0x000000204400780c */ /* 0x000fe20000701070 */
[----:B------:R-:W-:Y:S01]  /*1f40*/  UMOV UR19, UR14 ;  /* 0x0000000e00137c82 */ /* 0x000fe20008000000 */
[----:B------:R-:W-:Y:S02]  /*1f50*/  UIADD3 UR16, UPT, UPT, UR16, 0xc000, URZ ;  /* 0x0000c00010107890 */ /* 0x000fe4000fffe0ff */
[----:B------:R-:W-:-:S03]  /*1f60*/  USHF.L.U32 UR5, UR4, 0x1f, URZ ;  /* 0x0000001f04057899 */ /* 0x000fc600080006ff */
[----:B------:R-:W-:Y:S01]  /*1f70*/  VOTEU.ANY UP0, P1 ;  /* 0x0000000000ff7886 */ /* 0x000fe20000800100 */
[----:B------:R3:W-:Y:S01]  /*1f80*/  @!P3 SYNCS.ARRIVE.TRANS64 RZ, [UR28+0x12000], R2 ;  /* 0x01200002ffffb9a7 */ /* 0x0007e2000800001c */
[----:B------:R4:W-:Y:S06]  /*1f90*/  MEMBAR.ALL.CTA ;  /* 0x0000000000007992 */ /* 0x0009ec0000008000 */
[----:B----4-:R-:W4:Y:S01]  /*1fa0*/  FENCE.VIEW.ASYNC.S ;  /* 0x00000000000073c6 */ /* 0x010f220000000000 */
[----:B------:R-:W-:Y:S01]  /*1fb0*/  @UP0 UIADD3 UR13, UPT, UPT, UR28, 0x12000, URZ ;  /* 0x000120001c0d0890 */ /* 0x000fe2000fffe0ff */
[----:B----4-:R-:W-:Y:S01]  /*1fc0*/  VOTEU.ANY UP0, P1 ;  /* 0x0000000000ff7886 */ /* 0x010fe20000800100 */
[----:B------:R-:W-:Y:S01]  /*1fd0*/  VOTEU.ANY UP1, P0 ;  /* 0x0000000000ff7886 */ /* 0x000fe20000020100 */
[----:B---3--:R-:W-:-:S04]  /*1fe0*/  IMAD.U32 R2, RZ, RZ, UR5 ;  /* 0x00000005ff027e24 */ /* 0x008fc8000f8e00ff */
[----:B------:R-:W-:Y:S01]  /*1ff0*/  @UP1 UIADD3 UR17, UPT, UPT, UR28, 0x12000, URZ ;  /* 0x000120001c111890 */ /* 0x000fe2000fffe0ff */
[----:B------:R-:W-:Y:S01]  /*2000*/  VOTEU.ANY UP1, P0 ;  /* 0x0000000000ff7886 */ /* 0x000fe20000020100 */
[----:B------:R-:W-:Y:S06]  /*2010*/  BAR.SYNC.DEFER_BLOCKING 0x0 ;  /* 0x0000000000007b1d */ /* 0x000fec0000010000 */
[----:B------:R3:W-:Y:S01]  /*2020*/  @UP0 UTMALDG.2D [UR12], [UR24] ;  /* 0x0000000c180005b4 */ /* 0x0007e20008008000 */
[----:B------:R-:W-:Y:S01]  /*2030*/  UISETP.NE.U32.AND UP0, UPT, UR22, URZ, UPT ;  /* 0x000000ff1600728c */ /* 0x000fe2000bf05070 */
[----:B------:R-:W-:Y:S06]  /*2040*/  BAR.SYNC.DEFER_BLOCKING 0x0 ;  /* 0x0000000000007b1d */ /* 0x000fec0000010000 */
[----:B------:R3:W-:Y:S02]  /*2050*/  @UP1 UTMALDG.2D [UR16], [UR26] ;  /* 0x000000101a0015b4 */ /* 0x0007e40008008000 */
[----:B------:R-:W-:Y:S06]  /*2060*/  BAR.SYNC.DEFER_BLOCKING 0x0 ;  /* 0x0000000000007b1d */ /* 0x000fec0000010000 */
[----:B------:R-:W4:Y:S02]  /*2070*/  SYNCS.PHASECHK.TRANS64.TRYWAIT P0, [UR28+0x12000], R2 ;  /* 0x01200002ff0075a7 */ /* 0x000f24000800111c */
[----:B---34-:R-:W-:Y:S05]  /*2080*/  @!P0 BRA `(.L_x_61) ;  /* 0x0000000800f88947 */ /* 0x018fea0003800000 */
.L_x_76:
        /* <DEDUP_REMOVED lines=11> */
[----:B------:R-:W-:Y:S02]  /*2140*/  UIADD3 UR6, UP0, UPT, UR16, 0x2, URZ ;  /* 0x0000000210067890 */ /* 0x000fe4000ff1e0ff */
[----:B------:R-:W-:Y:S02]  /*2150*/  UIADD3 UR32, UP1, UPT, UR30, 0x80, URZ ;  /* 0x000000801e207890 */ /* 0x000fe4000ff3e0ff */
[----:B------:R-:W-:Y:S02]  /*2160*/  UIADD3 UR34, UP2, UPT, UR16, 0x4, URZ ;  /* 0x0000000410227890 */ /* 0x000fe4000ff5e0ff */
[----:B------:R-:W-:Y:S02]  /*2170*/  UIADD3 UR36, UP3, UPT, UR30, 0x100, URZ ;  /* 0x000001001e247890 */ /* 0x000fe4000ff7e0ff */
[----:B------:R-:W-:-:S02]  /*2180*/  UIADD3.X UR7, UPT, UPT, UR17, URZ, URZ, UP0, !UPT ;  /* 0x000000ff11077290 */ /* 0x000fc400087fe4ff */
[----:B------:R-:W-:Y:S02]  /*2190*/  UIADD3.X UR33, UPT, UPT, UR31, URZ, URZ, UP1, !UPT ;  /* 0x000000ff1f217290 */ /* 0x000fe40008ffe4ff */
[----:B------:R-:W-:Y:S02]  /*21a0*/  UIADD3.X UR35, UPT, UPT, UR17, URZ, URZ, UP2, !UPT ;  /* 0x000000ff11237290 */ /* 0x000fe400097fe4ff */
[----:B------:R-:W-:Y:S01]  /*21b0*/  UIADD3.X UR37, UPT, UPT, UR31, URZ, URZ, UP3, !UPT ;  /* 0x000000ff1f257290 */ /* 0x000fe20009ffe4ff */
        /* <DEDUP_REMOVED lines=8> */
[----:B------:R3:W-:Y:S01]  /*2240*/  UTCHMMA gdesc[UR10], gdesc[UR12], tmem[UR23], tmem[UR38], idesc[UR39], UPT ;  /* 0x00ff260c0a0075ea */ /* 0x0007e2000b800017 */
[----:B------:R-:W-:Y:S01]  /*2250*/  UMOV UR44, 0x0 ;  /* 0x00000000002c7882 */ /* 0x000fe20000000000 */
[----:B------:R-:W-:Y:S01]  /*2260*/  UMOV UR45, 0x8110490 ;  /* 0x08110490002d7882 */ /* 0x000fe20000000000 */
[----:B------:R3:W-:Y:S01]  /*2270*/  UTCHMMA gdesc[UR16], gdesc[UR30], tmem[UR23], tmem[UR40], idesc[UR41], UPT ;  /* 0x00ff281e100075ea */ /* 0x0007e2000b800017 */
[----:B------:R3:W-:Y:S01]  /*2280*/  UTCHMMA gdesc[UR6], gdesc[UR32], tmem[UR23], tmem[UR42], idesc[UR43], UPT ;  /* 0x00ff2a20060075ea */ /* 0x0007e2000b800017 */
[----:B------:R3:W-:Y:S01]  /*2290*/  UTCHMMA gdesc[UR34], gdesc[UR36], tmem[UR23], tmem[UR44], idesc[UR45], UPT ;  /* 0x00ff2c24220075ea */ /* 0x0007e2000b800017 */
[----:B------:R-:W-:Y:S01]  /*22a0*/  NOP ;  /* 0x0000000000007918 */ /* 0x000fe20000000000 */
.L_x_62:
[----:B------:R-:W-:Y:S01]  /*22b0*/  ELECT P0, URZ, PT ;  /* 0x0000000000ff782f */ /* 0x000fe20003800000 */
[----:B---3--:R-:W-:-:S03]  /*22c0*/  UIADD3 UR6, UPT, UPT, UR28, 0x12020, URZ ;  /* 0x000120201c067890 */ /* 0x008fc6000fffe0ff */
[----:B------:R-:W-:Y:S01]  /*22d0*/  ISETP.LT.U32.AND P0, PT, R68, 0x20, P0 ;  /* 0x000000204400780c */ /* 0x000fe20000701070 */
[----:B------:R-:W-:-:S12]  /*22e0*/  UMOV UR7, URZ ;  /* 0x000000ff00077c82 */ /* 0x000fd80008000000 */
[----:B------:R-:W-:Y:S01]  /*22f0*/  VOTEU.ANY UP0, P0 ;  /* 0x0000000000ff7886 */ /* 0x000fe20000000100 */
[----:B------:R-:W-:-:S04]  /*2300*/  VOTEU.ANY UP1, P0 ;  /* 0x0000000000ff7886 */ /* 0x000fc80000020100 */
[----:B------:R-:W-:Y:S02]  /*2310*/  @UP0 UMOV UR6, UR6 ;  /* 0x0000000600060c82 */ /* 0x000fe40008000000 */
[----:B------:R3:W-:Y:S01]  /*2320*/  @UP1 UTCBAR [UR6], URZ ;  /* 0x000000ff060013e9 */ /* 0x0007e200080000ff */
[----:B------:R-:W-:Y:S06]  /*2330*/  BAR.SYNC.DEFER_BLOCKING 0x0 ;  /* 0x0000000000007b1d */ /* 0x000fec0000010000 */
[----:B------:R-:W4:Y:S02]  /*2340*/  SYNCS.PHASECHK.TRANS64.TRYWAIT P0, [UR28+0x12020], R2 ;  /* 0x01202002ff0075a7 */ /* 0x000f24000800111c */
[----:B---34-:R-:W-:Y:S05]  /*2350*/  @!P0 BRA `(.L_x_63) ;  /* 0x0000000800508947 */ /* 0x018fea0003800000 */
.L_x_77:
[----:B------:R-:W-:Y:S02]  /*2360*/  UIADD3 UR9, UPT, UPT, UR9, 0x1, URZ ;  /* 0x0000000109097890 */ /* 0x000fe4000fffe0ff */
[----:B------:R-:W-:Y:S02]  /*2370*/  UIADD3 UR14, UPT, UPT, UR14, 0x40, URZ ;  /* 0x000000400e0e7890 */ /* 0x000fe4000fffe0ff */
[----:B------:R-:W-:-:S04]  /*2380*/  UISETP.NE.U32.AND UP0, UPT, UR9, 0x3, UPT ;  /* 0x000000030900788c */ /* 0x000fc8000bf05070 */
[----:B------:R-:W-:Y:S02]  /*2390*/  USEL UR5, URZ, 0x1, UP0 ;  /* 0x00000001ff057887 */ /* 0x000fe40008000000 */
[----:B------:R-:W-:Y:S02]  /*23a0*/  USEL UR9, UR9, URZ, UP0 ;  /* 0x000000ff09097287 */ /* 0x000fe40008000000 */
[----:B--2---:R-:W-:Y:S02]  /*23b0*/  UISETP.GE.AND UP0, UPT, UR14, UR29, UPT ;  /* 0x0000001d0e00728c */ /* 0x004fe4000bf06270 */
[----:B------:R-:W-:-:S07]  /*23c0*/  ULOP3.LUT UR4, UR4, UR5, URZ, 0x3c, !UPT ;  /* 0x0000000504047292 */ /* 0x000fce000f8e3cff */
[----:B------:R-:W-:Y:S05]  /*23d0*/  BRA.U !UP0, `(.L_x_64) ;  /* 0xfffffff908b47547 */ /* 0x000fea000b83ffff */
.L_x_57:
[----:B---34-:R-:W-:Y:S06]  /*23e0*/  BAR.SYNC.DEFER_BLOCKING 0x0 ;  /* 0x0000000000007b1d */ /* 0x018fec0000010000 */
[----:B------:R-:W-:Y:S04]  /*23f0*/  BSSY.RECONVERGENT B4, `(.L_x_65) ;  /* 0x0000004000047945 */ /* 0x000fe80003800200 */
[----:B------:R-:W-:Y:S05]  /*2400*/  @P3 BRA `(.L_x_66) ;  /* 0x0000000000083947 */ /* 0x000fea0003800000 */
[----:B------:R-:W2:Y:S02]  /*2410*/  SYNCS.CCTL.IV [UR8+0x12000] ;  /* 0x01200000ff0079b1 */ /* 0x000ea40008000008 */
[----:B--2---:R-:W2:Y:S02]  /*2420*/  SYNCS.CCTL.IV [UR8+0x12020] ;  /* 0x01202000ff0079b1 */ /* 0x004ea40008000008 */
.L_x_66:
[----:B------:R-:W-:Y:S05]  /*2430*/  BSYNC.RECONVERGENT B4 ;  /* 0x0000000000047941 */ /* 0x000fea0003800200 */
.L_x_65:
[----:B--2---:R-:W-:Y:S06]  /*2440*/  BAR.SYNC.DEFER_BLOCKING 0x0 ;  /* 0x0000000000007b1d */ /* 0x004fec0000010000 */
[----:B------:R-:W-:Y:S04]  /*2450*/  BSSY.RECONVERGENT B4, `(.L_x_67) ;  /* 0x0000004000047945 */ /* 0x000fe80003800200 */
[----:B------:R-:W-:Y:S05]  /*2460*/  @P3 BRA `(.L_x_68) ;  /* 0x0000000000083947 */ /* 0x000fea0003800000 */
[----:B------:R-:W2:Y:S02]  /*2470*/  SYNCS.CCTL.IV [UR8+0x12008] ;  /* 0x01200800ff0079b1 */ /* 0x000ea40008000008 */
[----:B--2---:R-:W2:Y:S02]  /*2480*/  SYNCS.CCTL.IV [UR8+0x12028] ;  /* 0x01202800ff0079b1 */ /* 0x004ea40008000008 */
.L_x_68:
[----:B------:R-:W-:Y:S05]  /*2490*/  BSYNC.RECONVERGENT B4 ;  /* 0x0000000000047941 */ /* 0x000fea0003800200 */
.L_x_67:
[----:B--2---:R-:W-:Y:S06]  /*24a0*/  BAR.SYNC.DEFER_BLOCKING 0x0 ;  /* 0x0000000000007b1d */ /* 0x004fec0000010000 */
[----:B------:R-:W-:Y:S04]  /*24b0*/  BSSY.RECONVERGENT B4, `(.L_x_69) ;  /* 0x0000004000047945 */ /* 0x000fe80003800200 */
[----:B------:R-:W-:Y:S05]  /*24c0*/  @P3 BRA `(.L_x_70) ;  /* 0x0000000000083947 */ /* 0x000fea0003800000 */
[----:B------:R-:W2:Y:S02]  /*24d0*/  SYNCS.CCTL.IV [UR8+0x12010] ;  /* 0x01201000ff0079b1 */ /* 0x000ea40008000008 */
[----:B--2---:R-:W2:Y:S02]  /*24e0*/  SYNCS.CCTL.IV [UR8+0x12030] ;  /* 0x01203000ff0079b1 */ /* 0x004ea40008000008 */
.L_x_70:
[----:B------:R-:W-:Y:S05]  /*24f0*/  BSYNC.RECONVERGENT B4 ;  /* 0x0000000000047941 */ /* 0x000fea0003800200 */
.L_x_69:
[----:B------:R-:W-:Y:S01]  /*2500*/  USHF.L.U32 UR22, UR22, 0x15, URZ ;  /* 0x0000001516167899 */ /* 0x000fe200080006ff */
[C---:B------:R-:W-:Y:S01]  /*2510*/  IMAD.SHL.U32 R2, R0.reuse, 0x80, RZ ;  /* 0x0000008000027824 */ /* 0x040fe200078e00ff */
[----:B------:R-:W-:Y:S01]  /*2520*/  ELECT P0, URZ, PT ;  /* 0x0000000000ff782f */ /* 0x000fe20003800000 */
[----:B-----5:R-:W-:Y:S01]  /*2530*/  IMAD.SHL.U32 R3, R0, 0x10, RZ ;  /* 0x0000001000037824 */ /* 0x020fe200078e00ff */
[----:B------:R-:W-:Y:S02]  /*2540*/  ULOP3.LUT UR22, UR22, 0x600000, URZ, 0xc0, !UPT ;  /* 0x0060000016167892 */ /* 0x000fe4000f8ec0ff */
[----:B------:R-:W-:Y:S01]  /*2550*/  LOP3.LUT R0, R2, 0x3f80, RZ, 0xc0, !PT ;  /* 0x00003f8002007812 */ /* 0x000fe200078ec0ff */
[----:B------:R-:W-:Y:S01]  /*2560*/  UMOV UR9, UR18 ;  /* 0x0000001200097c82 */ /* 0x000fe20008000000 */
[----:B------:R-:W-:Y:S01]  /*2570*/  UIADD3 UR22, UPT, UPT, UR23, UR22, URZ ;  /* 0x0000001617167290 */ /* 0x000fe2000fffe0ff */
[----:B------:R-:W-:Y:S01]  /*2580*/  ISETP.LT.U32.AND P0, PT, R68, 0x20, P0 ;  /* 0x000000204400780c */ /* 0x000fe20000701070 */
[----:B------:R-:W-:Y:S01]  /*2590*/  UMOV UR10, UR15 ;  /* 0x0000000f000a7c82 */ /* 0x000fe20008000000 */
[----:B------:R-:W-:-:S04]  /*25a0*/  LOP3.LUT R0, R0, 0x70, R3, 0xf8, !PT ;  /* 0x0000007000007812 */ /* 0x000fc800078ef803 */
[C---:B------:R-:W-:Y:S02]  /*25b0*/  LOP3.LUT R2, R0.reuse, 0x10, RZ, 0x3c, !PT ;  /* 0x0000001000027812 */ /* 0x040fe400078e3cff */
[----:B------:R-:W3:Y:S01]  /*25c0*/  LDTM.x64 R4, tmem[UR22] ;  /* 0x00000016000479ee */ /* 0x000ee20008340000 */
[----:B------:R-:W-:Y:S01]  /*25d0*/  LOP3.LUT R3, R0, 0x20, RZ, 0x3c, !PT ;  /* 0x0000002000037812 */ /* 0x000fe200078e3cff */
[----:B------:R-:W-:-:S03]  /*25e0*/  NOP ;  /* 0x0000000000007918 */ /* 0x000fc60000000000 */
[----:B---3--:R-:W-:Y:S01]  /*25f0*/  VOTEU.ANY UP1, P0 ;  /* 0x0000000000ff7886 */ /* 0x008fe20000020100 */
[----:B------:R-:W-:Y:S01]  /*2600*/  VOTEU.ANY UP0, P0 ;  /* 0x0000000000ff7886 */ /* 0x000fe20000000100 */
[----:B------:R-:W-:Y:S02]  /*2610*/  F2FP.BF16.F32.PACK_AB R4, R5, R4 ;  /* 0x000000040504723e */ /* 0x000fe400000010ff */
[----:B------:R-:W-:Y:S02]  /*2620*/  F2FP.BF16.F32.PACK_AB R5, R7, R6 ;  /* 0x000000060705723e */ /* 0x000fe400000010ff */
[----:B------:R-:W-:Y:S02]  /*2630*/  F2FP.BF16.F32.PACK_AB R12, R13, R12 ;  /* 0x0000000c0d0c723e */ /* 0x000fe400000010ff */
[----:B------:R-:W-:Y:S02]  /*2640*/  F2FP.BF16.F32.PACK_AB R6, R9, R8 ;  /* 0x000000080906723e */ /* 0x000fe400000010ff */
[----:B------:R-:W-:-:S02]  /*2650*/  F2FP.BF16.F32.PACK_AB R7, R11, R10 ;  /* 0x0000000a0b07723e */ /* 0x000fc400000010ff */
[----:B------:R-:W-:Y:S02]  /*2660*/  F2FP.BF16.F32.PACK_AB R13, R15, R14 ;  /* 0x0000000e0f0d723e */ /* 0x000fe400000010ff */
[----:B------:R-:W-:Y:S01]  /*2670*/  F2FP.BF16.F32.PACK_AB R20, R21, R20 ;  /* 0x000000141514723e */ /* 0x000fe200000010ff */
[----:B--2---:R2:W-:Y:S01]  /*2680*/  STS.128 [R0+UR8], R4 ;  /* 0x0000000400007988 */ /* 0x0045e20008000c08 */
[----:B------:R-:W-:Y:S02]  /*2690*/  F2FP.BF16.F32.PACK_AB R14, R17, R16 ;  /* 0x00000010110e723e */ /* 0x000fe400000010ff */
[----:B------:R-:W-:Y:S02]  /*26a0*/  F2FP.BF16.F32.PACK_AB R15, R19, R18 ;  /* 0x00000012130f723e */ /* 0x000fe400000010ff */
[----:B------:R-:W-:Y:S02]  /*26b0*/  F2FP.BF16.F32.PACK_AB R21, R23, R22 ;  /* 0x000000161715723e */ /* 0x000fe400000010ff */
[----:B------:R-:W-:Y:S01]  /*26c0*/  F2FP.BF16.F32.PACK_AB R28, R29, R28 ;  /* 0x0000001c1d1c723e */ /* 0x000fe200000010ff */
[----:B------:R2:W-:Y:S01]  /*26d0*/  STS.128 [R2+UR8], R12 ;  /* 0x0000000c02007988 */ /* 0x0005e20008000c08 */
[----:B------:R-:W-:-:S02]  /*26e0*/  F2FP.BF16.F32.PACK_AB R22, R25, R24 ;  /* 0x000000181916723e */ /* 0x000fc400000010ff */
[----:B------:R-:W-:Y:S02]  /*26f0*/  F2FP.BF16.F32.PACK_AB R23, R27, R26 ;  /* 0x0000001a1b17723e */ /* 0x000fe400000010ff */
[----:B------:R-:W-:Y:S02]  /*2700*/  F2FP.BF16.F32.PACK_AB R29, R31, R30 ;  /* 0x0000001e1f1d723e */ /* 0x000fe400000010ff */
[----:B------:R-:W-:Y:S01]  /*2710*/  F2FP.BF16.F32.PACK_AB R36, R37, R36 ;  /* 0x000000242524723e */ /* 0x000fe200000010ff */
[----:B------:R2:W-:Y:S01]  /*2720*/  STS.128 [R3+UR8], R20 ;  /* 0x0000001403007988 */ /* 0x0005e20008000c08 */
[----:B------:R-:W-:Y:S02]  /*2730*/  F2FP.BF16.F32.PACK_AB R30, R33, R32 ;  /* 0x00000020211e723e */ /* 0x000fe400000010ff */
[----:B------:R-:W-:Y:S02]  /*2740*/  F2FP.BF16.F32.PACK_AB R31, R35, R34 ;  /* 0x00000022231f723e */ /* 0x000fe400000010ff */
[----:B------:R-:W-:-:S02]  /*2750*/  F2FP.BF16.F32.PACK_AB R37, R39, R38 ;  /* 0x000000262725723e */ /* 0x000fc400000010ff */
[----:B------:R-:W-:Y:S02]  /*2760*/  F2FP.BF16.F32.PACK_AB R44, R45, R44 ;  /* 0x0000002c2d2c723e */ /* 0x000fe400000010ff */
[----:B------:R-:W-:Y:S02]  /*2770*/  LOP3.LUT R8, R0, 0x30, RZ, 0x3c, !PT ;  /* 0x0000003000087812 */ /* 0x000fe400078e3cff */
[----:B------:R-:W-:Y:S02]  /*2780*/  F2FP.BF16.F32.PACK_AB R38, R41, R40 ;  /* 0x000000282926723e */ /* 0x000fe400000010ff */
[----:B------:R-:W-:Y:S01]  /*2790*/  F2FP.BF16.F32.PACK_AB R39, R43, R42 ;  /* 0x0000002a2b27723e */ /* 0x000fe200000010ff */
[----:B------:R2:W-:Y:S01]  /*27a0*/  STS.128 [R8+UR8], R28 ;  /* 0x0000001c08007988 */ /* 0x0005e20008000c08 */
[----:B------:R-:W-:Y:S02]  /*27b0*/  F2FP.BF16.F32.PACK_AB R45, R47, R46 ;  /* 0x0000002e2f2d723e */ /* 0x000fe400000010ff */
[----:B------:R-:W-:-:S02]  /*27c0*/  F2FP.BF16.F32.PACK_AB R52, R53, R52 ;  /* 0x000000343534723e */ /* 0x000fc400000010ff */
[C---:B------:R-:W-:Y:S02]  /*27d0*/  LOP3.LUT R9, R0.reuse, 0x40, RZ, 0x3c, !PT ;  /* 0x0000004000097812 */ /* 0x040fe400078e3cff */
[----:B------:R-:W-:Y:S02]  /*27e0*/  F2FP.BF16.F32.PACK_AB R46, R49, R48 ;  /* 0x00000030312e723e */ /* 0x000fe400000010ff */
[----:B------:R-:W-:Y:S01]  /*27f0*/  F2FP.BF16.F32.PACK_AB R47, R51, R50 ;  /* 0x00000032332f723e */ /* 0x000fe200000010ff */
[----:B------:R2:W-:Y:S01]  /*2800*/  STS.128 [R9+UR8], R36 ;  /* 0x0000002409007988 */ /* 0x0005e20008000c08 */
[----:B------:R-:W-:Y:S02]  /*2810*/  F2FP.BF16.F32.PACK_AB R53, R55, R54 ;  /* 0x000000363735723e */ /* 0x000fe400000010ff */
[----:B------:R-:W-:Y:S02]  /*2820*/  F2FP.BF16.F32.PACK_AB R60, R61, R60 ;  /* 0x0000003c3d3c723e */ /* 0x000fe400000010ff */
[----:B------:R-:W-:-:S02]  /*2830*/  LOP3.LUT R10, R0, 0x50, RZ, 0x3c, !PT ;  /* 0x00000050000a7812 */ /* 0x000fc400078e3cff */
[----:B------:R-:W-:Y:S02]  /*2840*/  F2FP.BF16.F32.PACK_AB R54, R57, R56 ;  /* 0x000000383936723e */ /* 0x000fe400000010ff */
[----:B------:R-:W-:Y:S01]  /*2850*/  F2FP.BF16.F32.PACK_AB R55, R59, R58 ;  /* 0x0000003a3b37723e */ /* 0x000fe200000010ff */
[----:B------:R2:W-:Y:S01]  /*2860*/  STS.128 [R10+UR8], R44 ;  /* 0x0000002c0a007988 */ /* 0x0005e20008000c08 */
[----:B------:R-:W-:Y:S02]  /*2870*/  F2FP.BF16.F32.PACK_AB R61, R63, R62 ;  /* 0x0000003e3f3d723e */ /* 0x000fe400000010ff */
[C---:B------:R-:W-:Y:S02]  /*2880*/  LOP3.LUT R11, R0.reuse, 0x60, RZ, 0x3c, !PT ;  /* 0x00000060000b7812 */ /* 0x040fe400078e3cff */
[----:B------:R-:W-:Y:S02]  /*2890*/  F2FP.BF16.F32.PACK_AB R62, R65, R64 ;  /* 0x00000040413e723e */ /* 0x000fe400000010ff */
[----:B------:R-:W-:Y:S01]  /*28a0*/  F2FP.BF16.F32.PACK_AB R63, R67, R66 ;  /* 0x00000042433f723e */ /* 0x000fe200000010ff */
[----:B------:R2:W-:Y:S01]  /*28b0*/  STS.128 [R11+UR8], R52 ;  /* 0x000000340b007988 */ /* 0x0005e20008000c08 */
[----:B------:R-:W-:-:S05]  /*28c0*/  LOP3.LUT R16, R0, 0x70, RZ, 0x3c, !PT ;  /* 0x0000007000107812 */ /* 0x000fca00078e3cff */
[----:B------:R2:W-:Y:S01]  /*28d0*/  STS.128 [R16+UR8], R60 ;  /* 0x0000003c10007988 */ /* 0x0005e20008000c08 */
[----:B------:R3:W-:Y:S06]  /*28e0*/  MEMBAR.ALL.CTA ;  /* 0x0000000000007992 */ /* 0x0007ec0000008000 */
[----:B---3--:R-:W3:Y:S02]  /*28f0*/  FENCE.VIEW.ASYNC.S ;  /* 0x00000000000073c6 */ /* 0x008ee40000000000 */
[----:B---3--:R-:W-:Y:S06]  /*2900*/  BAR.SYNC.DEFER_BLOCKING 0x0 ;  /* 0x0000000000007b1d */ /* 0x008fec0000010000 */
[----:B------:R2:W-:Y:S01]  /*2910*/  @UP1 UTMASTG.2D [UR8], [UR20] ;  /* 0x00000008140013b5 */ /* 0x0005e20008008000 */
[----:B------:R0:W-:Y:S01]  /*2920*/  UTMACMDFLUSH ;  /* 0x00000000000079b7 */ /* 0x0001e20000000000 */
[----:B------:R-:W-:-:S04]  /*2930*/  DEPBAR.LE SB0, 0x0 ;  /* 0x000080000000791a */ /* 0x000fc80000000000 */
[----:B------:R-:W-:Y:S08]  /*2940*/  BAR.SYNC.DEFER_BLOCKING 0x0 ;  /* 0x0000000000007b1d */ /* 0x000ff00000010000 */
[----:B------:R-:W-:Y:S06]  /*2950*/  BAR.SYNC.DEFER_BLOCKING 0x0 ;  /* 0x0000000000007b1d */ /* 0x000fec0000010000 */
[----:B--2---:R-:W-:Y:S05]  /*2960*/  @P2 BRA `(.L_x_71) ;  /* 0x0000000000a02947 */ /* 0x004fea0003800000 */
[----:B------:R-:W2:Y:S01]  /*2970*/  S2UR UR5, SR_CgaCtaId ;  /* 0x00000000000579c3 */ /* 0x000ea20000008800 */
[----:B------:R-:W-:Y:S01]  /*2980*/  NOP ;  /* 0x0000000000007918 */ /* 0x000fe20000000000 */
[----:B------:R-:W-:Y:S01]  /*2990*/  UMOV UR4, 0x50 ;  /* 0x0000005000047882 */ /* 0x000fe20000000000 */
[----:B------:R-:W-:Y:S02]  /*29a0*/  IMAD.U32 R0, RZ, RZ, UR23 ;  /* 0x00000017ff007e24 */ /* 0x000fe4000f8e00ff */
[----:B------:R-:W-:Y:S02]  /*29b0*/  IMAD.MOV.U32 R3, RZ, RZ, 0x3 ;  /* 0x00000003ff037424 */ /* 0x000fe400078e00ff */
[----:B------:R-:W-:Y:S01]  /*29c0*/  IMAD.MOV.U32 R7, RZ, RZ, 0x1 ;  /* 0x00000001ff077424 */ /* 0x000fe200078e00ff */
[----:B------:R-:W-:-:S04]  /*29d0*/  LOP3.LUT R0, R0, 0xffff, RZ, 0xc0, !PT ;  /* 0x0000ffff00007812 */ /* 0x000fc800078ec0ff */
[----:B------:R-:W-:-:S05]  /*29e0*/  SHF.R.U32.HI R0, RZ, 0x5, R0 ;  /* 0x00000005ff007819 */ /* 0x000fca0000011600 */
[----:B------:R-:W-:Y:S01]  /*29f0*/  VIADD R2, R0, 0x10 ;  /* 0x0000001000027836 */ /* 0x000fe20000000000 */
[----:B------:R-:W-:Y:S01]  /*2a00*/  SHF.L.U32 R0, R3, R0, RZ ;  /* 0x0000000003007219 */ /* 0x000fe200000006ff */
[----:B--2---:R-:W-:-:S03]  /*2a10*/  ULEA UR6, UR5, UR4, 0x18 ;  /* 0x0000000405067291 */ /* 0x004fc6000f8ec0ff */
[----:B------:R-:W-:-:S04]  /*2a20*/  SHF.L.U32 R3, R7, R2, RZ ;  /* 0x0000000207037219 */ /* 0x000fc800000006ff */
[----:B------:R-:W-:Y:S02]  /*2a30*/  LOP3.LUT R0, R3, R0, RZ, 0xfc, !PT ;  /* 0x0000000003007212 */ /* 0x000fe400078efcff */
[----:B------:R-:W2:Y:S02]  /*2a40*/  LDS R5, [UR6] ;  /* 0x00000006ff057984 */ /* 0x000ea40008000800 */
[C---:B------:R-:W-:Y:S02]  /*2a50*/  LOP3.LUT R2, R0.reuse, 0xffff, RZ, 0xc0, !PT ;  /* 0x0000ffff00027812 */ /* 0x040fe400078ec0ff */
[----:B--2---:R-:W-:-:S04]  /*2a60*/  LOP3.LUT R3, R0, 0xffff, R5, 0x80, !PT ;  /* 0x0000ffff00037812 */ /* 0x004fc800078e8005 */
[----:B------:R-:W-:-:S13]  /*2a70*/  ISETP.NE.AND P0, PT, R3, R2, PT ;  /* 0x000000020300720c */ /* 0x000fda0003f05270 */
[----:B------:R-:W-:Y:S05]  /*2a80*/  @P0 BRA `(.L_x_72) ;  /* 0x0000000000500947 */ /* 0x000fea0003800000 */
[----:B------:R-:W-:Y:S02]  /*2a90*/  SHF.R.U32.HI R5, RZ, 0x10, R5 ;  /* 0x00000010ff057819 */ /* 0x000fe40000011605 */
[----:B------:R-:W-:-:S04]  /*2aa0*/  SHF.R.U32.HI R2, RZ, 0x10, R0 ;  /* 0x00000010ff027819 */ /* 0x000fc80000011600 */
[----:B------:R-:W-:-:S04]  /*2ab0*/  LOP3.LUT R5, R5, R2, RZ, 0xc0, !PT ;  /* 0x0000000205057212 */ /* 0x000fc800078ec0ff */
[----:B------:R-:W-:-:S13]  /*2ac0*/  ISETP.NE.AND P0, PT, R5, R2, PT ;  /* 0x000000020500720c */ /* 0x000fda0003f05270 */
[----:B------:R-:W-:Y:S05]  /*2ad0*/  @P0 BRA `(.L_x_73) ;  /* 0x0000000000300947 */ /* 0x000fea0003800000 */
[----:B------:R-:W-:Y:S01]  /*2ae0*/  R2UR UR4, R0 ;  /* 0x00000000000472ca */ /* 0x000fe200000e0000 */
[----:B------:R-:W-:Y:S01]  /*2af0*/  VOTEU.ANY UR5, UPT, PT ;  /* 0x0000000000057886 */ /* 0x000fe200038e0100 */
[----:B------:R-:W2:Y:S01]  /*2b00*/  S2R R0, SR_LANEID ;  /* 0x0000000000007919 */ /* 0x000ea20000000000 */
[----:B------:R-:W-:-:S10]  /*2b10*/  UFLO.U32 UR5, UR5 ;  /* 0x00000005000572bd */ /* 0x000fd400080e0000 */
[----:B------:R-:W-:-:S06]  /*2b20*/  ULOP3.LUT UR4, URZ, UR4, URZ, 0x33, !UPT ;  /* 0x00000004ff047292 */ /* 0x000fcc000f8e33ff */
[----:B------:R-:W-:-:S04]  /*2b30*/  IMAD.U32 R2, RZ, RZ, UR4 ;  /* 0x00000004ff027e24 */ /* 0x000fc8000f8e00ff */
[----:B------:R-:W3:Y:S02]  /*2b40*/  REDUX UR7, R2 ;  /* 0x00000000020773c4 */ /* 0x000ee40000000000 */
[----:B------:R4:W-:Y:S01]  /*2b50*/  UTCATOMSWS.AND URZ, UR4 ;  /* 0x0000000400ff79e3 */ /* 0x0009e20008000000 */
[----:B--2---:R-:W-:Y:S01]  /*2b60*/  ISETP.EQ.U32.AND P0, PT, R0, UR5, PT ;  /* 0x0000000500007c0c */ /* 0x004fe2000bf02070 */
[----:B---3--:R-:W-:-:S12]  /*2b70*/  IMAD.U32 R0, RZ, RZ, UR7 ;  /* 0x00000007ff007e24 */ /* 0x008fd8000f8e00ff */
[----:B------:R4:W-:Y:S01]  /*2b80*/  @P0 ATOMS.AND RZ, [UR6], R0 ;  /* 0x00000000ffff098c */ /* 0x0009e2000a800006 */
[----:B------:R-:W-:Y:S05]  /*2b90*/  BRA `(.L_x_71) ;  /* 0x0000000000147947 */ /* 0x000fea0003800000 */
.L_x_73:
[----:B------:R-:W-:-:S07]  /*2ba0*/  MOV R2, 0x2bc0 ;  /* 0x00002bc000027802 */ /* 0x000fce0000000f00 */
[----:B-1----:R-:W-:Y:S05]  /*2bb0*/  CALL.REL.NOINC `($__internal_0_$__cuda_sm10x_tcgen05_guardrail_trap_col_being_dealloced_not_returned_by_alloc) ;  /* 0x0000000000447944 */ /* 0x002fea0003c00000 */
[----:B------:R-:W-:Y:S05]  /*2bc0*/  BRA `(.L_x_71) ;  /* 0x0000000000087947 */ /* 0x000fea0003800000 */
.L_x_72:
[----:B------:R-:W-:-:S07]  /*2bd0*/  MOV R2, 0x2bf0 ;  /* 0x00002bf000027802 */ /* 0x000fce0000000f00 */
[----:B-1----:R-:W-:Y:S05]  /*2be0*/  CALL.REL.NOINC `($__internal_2_$__cuda_sm10x_tcgen05_guardrail_trap_unallocated_columns_being_dealloced) ;  /* 0x0000000000507944 */ /* 0x002fea0003c00000 */
.L_x_71:
[----:B------:R-:W-:Y:S01]  /*2bf0*/  NOP ;  /* 0x0000000000007918 */ /* 0x000fe20000000000 */
[----:B----4-:R-:W-:Y:S05]  /*2c00*/  EXIT ;  /* 0x000000000000794d */ /* 0x010fea0003800000 */
.L_x_58:
[----:B------:R-:W2:Y:S02]  /*2c10*/  SYNCS.PHASECHK.TRANS64.TRYWAIT P0, [UR8+0x12000], RZ ;  /* 0x012000ffff0075a7 */ /* 0x000ea40008001108 */
[----:B--2---:R-:W-:Y:S05]  /*2c20*/  @!P0 BRA `(.L_x_58) ;  /* 0xfffffffc00f88947 */ /* 0x004fea000383ffff */
[----:B------:R-:W-:Y:S05]  /*2c30*/  BRA `(.L_x_74) ;  /* 0xffffffec00e07947 */ /* 0x000fea000383ffff */
.L_x_60:
[----:B------:R-:W2:Y:S02]  /*2c40*/  SYNCS.PHASECHK.TRANS64.TRYWAIT P1, [UR8+0x12020], RZ ;  /* 0x012020ffff0075a7 */ /* 0x000ea40008021108 */
[----:B--2---:R-:W-:Y:S05]  /*2c50*/  @!P1 BRA `(.L_x_60) ;  /* 0xfffffffc00f89947 */ /* 0x004fea000383ffff */
[----:B------:R-:W-:Y:S05]  /*2c60*/  BRA `(.L_x_75) ;  /* 0xfffffff0007c7947 */ /* 0x000fea000383ffff */
.L_x_61:
[----:B------:R-:W3:Y:S02]  /*2c70*/  SYNCS.PHASECHK.TRANS64.TRYWAIT P0, [UR28+0x12000], R2 ;  /* 0x01200002ff0075a7 */ /* 0x000ee4000800111c */
[----:B---3--:R-:W-:Y:S05]  /*2c80*/  @!P0 BRA `(.L_x_61) ;  /* 0xfffffffc00f88947 */ /* 0x008fea000383ffff */
[----:B------:R-:W-:Y:S05]  /*2c90*/  BRA `(.L_x_76) ;  /* 0xfffffff000fc7947 */ /* 0x000fea000383ffff */
.L_x_63:
[----:B------:R-:W3:Y:S02]  /*2ca0*/  SYNCS.PHASECHK.TRANS64.TRYWAIT P0, [UR28+0x12020], R2 ;  /* 0x01202002ff0075a7 */ /* 0x000ee4000800111c */
[----:B---3--:R-:W-:Y:S05]  /*2cb0*/  @!P0 BRA `(.L_x_63) ;  /* 0xfffffffc00f88947 */ /* 0x008fea000383ffff */
[----:B------:R-:W-:Y:S05]  /*2cc0*/  BRA `(.L_x_77) ;  /* 0xfffffff400a47947 */ /* 0x000fea000383ffff */
        .weak           $__internal_0_$__cuda_sm10x_tcgen05_guardrail_trap_col_being_dealloced_not_returned_by_alloc
        .type           $__internal_0_$__cuda_sm10x_tcgen05_guardrail_trap_col_being_dealloced_not_returned_by_alloc,@function
        .size           $__internal_0_$__cuda_sm10x_tcgen05_guardrail_trap_col_being_dealloced_not_returned_by_alloc,($__internal_1_$__cuda_sm10x_tcgen05_guardrail_trap_phase_invalid_during_alloc - $__internal_0_$__cuda_sm10x_tcgen05_guardrail_trap_col_being_dealloced_not_returned_by_alloc)
$__internal_0_$__cuda_sm10x_tcgen05_guardrail_trap_col_being_dealloced_not_returned_by_alloc:
[----:B------:R-:W-:Y:S05]  /*2cd0*/  BPT.TRAP 0x1 ;  /* 0x000000040000795c */ /* 0x000fea0000300000 */
[----:B------:R-:W-:-:S04]  /*2ce0*/  IMAD.MOV.U32 R3, RZ, RZ, 0x0 ;  /* 0x00000000ff037424 */ /* 0x000fc800078e00ff */
[----:B------:R-:W-:Y:S05]  /*2cf0*/  RET.REL.NODEC R2 `(gluon_tcgen05) ;  /* 0xffffffd002c07950 */ /* 0x000fea0003c3ffff */
        .weak           $__internal_1_$__cuda_sm10x_tcgen05_guardrail_trap_phase_invalid_during_alloc
        .type           $__internal_1_$__cuda_sm10x_tcgen05_guardrail_trap_phase_invalid_during_alloc,@function
        .size           $__internal_1_$__cuda_sm10x_tcgen05_guardrail_trap_phase_invalid_during_alloc,($__internal_2_$__cuda_sm10x_tcgen05_guardrail_trap_unallocated_columns_being_dealloced - $__internal_1_$__cuda_sm10x_tcgen05_guardrail_trap_phase_invalid_during_alloc)
$__internal_1_$__cuda_sm10x_tcgen05_guardrail_trap_phase_invalid_during_alloc:
[----:B------:R-:W-:Y:S05]  /*2d00*/  BPT.TRAP 0x1 ;  /* 0x000000040000795c */ /* 0x000fea0000300000 */
[----:B------:R-:W-:-:S04]  /*2d10*/  IMAD.MOV.U32 R3, RZ, RZ, 0x0 ;  /* 0x00000000ff037424 */ /* 0x000fc800078e00ff */
[----:B------:R-:W-:Y:S05]  /*2d20*/  RET.REL.NODEC R2 `(gluon_tcgen05) ;  /* 0xffffffd002b47950 */ /* 0x000fea0003c3ffff */
        .weak           $__internal_2_$__cuda_sm10x_tcgen05_guardrail_trap_unallocated_columns_being_dealloced
        .type           $__internal_2_$__cuda_sm10x_tcgen05_guardrail_trap_unallocated_columns_being_dealloced,@function
        .size           $__internal_2_$__cuda_sm10x_tcgen05_guardrail_trap_unallocated_columns_being_dealloced,(.L_x_81 - $__internal_2_$__cuda_sm10x_tcgen05_guardrail_trap_unallocated_columns_being_dealloced)
$__internal_2_$__cuda_sm10x_tcgen05_guardrail_trap_unallocated_columns_being_dealloced:
[----:B------:R-:W-:Y:S05]  /*2d30*/  BPT.TRAP 0x1 ;  /* 0x000000040000795c */ /* 0x000fea0000300000 */
[----:B------:R-:W-:-:S04]  /*2d40*/  IMAD.MOV.U32 R3, RZ, RZ, 0x0 ;  /* 0x00000000ff037424 */ /* 0x000fc800078e00ff */
[----:B------:R-:W-:Y:S05]  /*2d50*/  RET.REL.NODEC R2 `(gluon_tcgen05) ;  /* 0xffffffd002a87950 */ /* 0x000fea0003c3ffff */
.L_x_78:
[----:B------:R-:W-:-:S00]  /*2d60*/  BRA `(.L_x_78) ;  /* 0xfffffffc00fc7947 */ /* 0x000fc0000383ffff */
[----:B------:R-:W-:-:S00]  /*2d70*/  NOP ;  /* 0x0000000000007918 */ /* 0x000fc00000000000 */
        /* <DEDUP_REMOVED lines=8> */
.L_x_81:


//--------------------- .nv.shared.gluon_tcgen05  --------------------------
	.section	.nv.shared.gluon_tcgen05,"aw",@nobits
	.sectionflags	@""
	.align	16
	.zero		1024


//--------------------- .nv.shared.reserved.0     --------------------------
	.section	.nv.shared.reserved.0,"aw",@nobits
	.align	8
	.weak		__nv_reservedSMEM_offset_0_alias
	.size		__nv_reservedSMEM_offset_0_alias, 0, 64
	.other		__nv_reservedSMEM_offset_0_alias,@"STO_CUDA_RESERVED_SHARED STV_DEFAULT"
__nv_reservedSMEM_offset_0_alias:
	.zero		0
.nv.shared.reserved.0:
	.zero		64
	.weak		__nv_reservedSMEM_allocation_phase
	.type		__nv_reservedSMEM_allocation_phase,@object
	.size		__nv_reservedSMEM_allocation_phase,(.L_0 - __nv_reservedSMEM_allocation_phase)
__nv_reservedSMEM_allocation_phase:
	.zero		1
.L_0:
	.zero		7
	.weak		__nv_reservedSMEM_devtool_atexit_pc
	.type		__nv_reservedSMEM_devtool_atexit_pc,@object
	.size		__nv_reservedSMEM_devtool_atexit_pc,(__nv_reservedSMEM_allocation_mask - __nv_reservedSMEM_devtool_atexit_pc)
__nv_reservedSMEM_devtool_atexit_pc:
	.zero		8
	.weak		__nv_reservedSMEM_allocation_mask
	.type		__nv_reservedSMEM_allocation_mask,@object
	.size		__nv_reservedSMEM_allocation_mask,(.L_2 - __nv_reservedSMEM_allocation_mask)
__nv_reservedSMEM_allocation_mask:
	.zero		4
.L_2:


//--------------------- .nv.constant0.gluon_tcgen05 --------------------------
	.section	.nv.constant0.gluon_tcgen05,"a",@progbits
	.sectionflags	@""
	.align	4
.nv.constant0.gluon_tcgen05:
	.zero		976


//--------------------- SYMBOLS --------------------------

	.type		.nv.reservedSmem.offset0,@object
	.size		.nv.reservedSmem.offset0,0x4
	.type		.nv.reservedSmem.cap,@object
	.size		.nv.reservedSmem.cap,0x4
